def attn_fwd(
    Q,
    K,
    V,
    Out,
    Lse,
    sm_scale,
    stride_qz,
    stride_qh,
    stride_qm,
    stride_qk,
    stride_kz,
    stride_kh,
    stride_kn,
    stride_kk,
    stride_vz,
    stride_vh,
    stride_vn,
    stride_vk,
    stride_oz,
    stride_oh,
    stride_om,
    stride_ok,
    seqlen_q,
    seqlen_k,
    BLOCK_M: tl.constexpr,
    BLOCK_N: tl.constexpr,
    HEAD_DIM: tl.constexpr,
    CAUSAL: tl.constexpr,
):
    start_m = tl.program_id(0)
    off_hz = tl.program_id(1)
    q_off = off_hz * stride_qh
    k_off = off_hz * stride_kh
    v_off = off_hz * stride_vh
    offs_m = start_m * BLOCK_M + tl.arange(0, BLOCK_M)
    offs_d = tl.arange(0, HEAD_DIM)
    offs_n = tl.arange(0, BLOCK_N)
    q_ptrs = Q + q_off + offs_m[:, None] * stride_qm + offs_d[None, :] * stride_qk
    k_ptrs = K + k_off + offs_d[:, None] * stride_kk + offs_n[None, :] * stride_kn
    v_ptrs = V + v_off + offs_n[:, None] * stride_vn + offs_d[None, :] * stride_vk
    m_i = tl.full([BLOCK_M], float("-inf"), dtype=tl.float32)
    l_i = tl.zeros([BLOCK_M], dtype=tl.float32) + 1.0
    acc = tl.zeros([BLOCK_M, HEAD_DIM], dtype=tl.float32)
    q = tl.load(q_ptrs)
    acc, l_i, m_i = _attn_fwd_inner(
        acc,
        l_i,
        m_i,
        q,
        k_ptrs,
        v_ptrs,
        sm_scale,
        stride_kn,
        stride_vn,
        start_m,
        seqlen_k,
        BLOCK_M,
        BLOCK_N,
        HEAD_DIM,
        CAUSAL,
    )
    acc = acc / l_i[:, None]
    lse = m_i + tl.math.log2(l_i) / 1.4426950408889634
    o_ptrs = (
        Out
        + off_hz * stride_oh
        + offs_m[:, None] * stride_om
        + offs_d[None, :] * stride_ok
    )
    tl.store(o_ptrs, acc.to(Out.dtype.element_ty))
    tl.store(Lse + off_hz * seqlen_q + offs_m, lse)

# config = {"BLOCK_M": 128, "BLOCK_N": 16, "HEAD_DIM": 16, "arch": "sm_80", "causal": false, "dtype": "fp16", "num_stages": 4, "num_warps": 4}
# arch = sm_80


// ===== COMPILED SASS (sm_80) =====

	.target	sm_80

	.elftype	@"ET_EXEC"


//--------------------- .note.nv.tkinfo           --------------------------
	.section	.note.nv.tkinfo,"",@"SHT_NOTE"
	.sectionflags	@"SHF_NOTE_NV_TKINFO"
	.tkinfo
        /*0018*/ 	.word	0x00000002
        /*0030*/ 	.string	""
        /*0030*/ 	.string	"ptxas"
        /*0030*/ 	.string	"Cuda compilation tools, release 13.0, V13.0.88"
        /*0030*/ 	.string	"Build cuda_13.0.r13.0/compiler.36424714_0"
        /*0030*/ 	.string	"-v  -suppress-debug-info  -lineinfo  -arch sm_80 "



//--------------------- .note.nv.cuinfo           --------------------------
	.section	.note.nv.cuinfo,"",@"SHT_NOTE"
	.sectionflags	@"SHF_NOTE_NV_CUINFO"
        /*0018*/ 	.short	0x0002
        /*001a*/ 	.short	0x0050
        /*001c*/ 	.short	0x0082
	.zero		2


//--------------------- .nv.info                  --------------------------
	.section	.nv.info,"",@"SHT_CUDA_INFO"
	.align	4


	//----- nvinfo : EIATTR_REGCOUNT
	.align		4
        /*0000*/ 	.byte	0x04, 0x2f
        /*0002*/ 	.short	(.L_2 - .L_1)
	.align		4
.L_1:
        /*0004*/ 	.word	index@(attn_fwd)
        /*0008*/ 	.word	0x00000040


	//----- nvinfo : EIATTR_FRAME_SIZE
	.align		4
.L_2:
        /*000c*/ 	.byte	0x04, 0x11
        /*000e*/ 	.short	(.L_4 - .L_3)
	.align		4
.L_3:
        /*0010*/ 	.word	index@(attn_fwd)
        /*0014*/ 	.word	0x00000000


	//----- nvinfo : EIATTR_MIN_STACK_SIZE
	.align		4
.L_4:
        /*0018*/ 	.byte	0x04, 0x12
        /*001a*/ 	.short	(.L_6 - .L_5)
	.align		4
.L_5:
        /*001c*/ 	.word	index@(attn_fwd)
        /*0020*/ 	.word	0x00000000
.L_6:


//--------------------- .nv.info.attn_fwd         --------------------------
	.section	.nv.info.attn_fwd,"",@"SHT_CUDA_INFO"
	.sectionflags	@""
	.align	4


	//----- nvinfo : EIATTR_CUDA_API_VERSION
	.align		4
        /*0000*/ 	.byte	0x04, 0x37
        /*0002*/ 	.short	(.L_8 - .L_7)
.L_7:
        /*0004*/ 	.word	0x00000082


	//----- nvinfo : EIATTR_SW2861232_WAR
	.align		4
.L_8:
        /*0008*/ 	.byte	0x01, 0x35
	.zero		2


	//----- nvinfo : EIATTR_PARAM_CBANK
	.align		4
        /*000c*/ 	.byte	0x04, 0x0a
        /*000e*/ 	.short	(.L_10 - .L_9)
	.align		4
.L_9:
        /*0010*/ 	.word	index@(.nv.constant0.attn_fwd)
        /*0014*/ 	.short	0x0160
        /*0016*/ 	.short	0x0088


	//----- nvinfo : EIATTR_CBANK_PARAM_SIZE
	.align		4
.L_10:
        /*0018*/ 	.byte	0x03, 0x19
        /*001a*/ 	.short	0x0088


	//----- nvinfo : EIATTR_KPARAM_INFO
	.align		4
        /*001c*/ 	.byte	0x04, 0x17
        /*001e*/ 	.short	(.L_12 - .L_11)
.L_11:
        /*0020*/ 	.word	0x00000000
        /*0024*/ 	.short	0x0019
        /*0026*/ 	.short	0x0080
        /*0028*/ 	.byte	0x00, 0xf4, 0x21, 0x00


	//----- nvinfo : EIATTR_KPARAM_INFO
	.align		4
.L_12:
        /*002c*/ 	.byte	0x04, 0x17
        /*002e*/ 	.short	(.L_14 - .L_13)
.L_13:
        /*0030*/ 	.word	0x00000000
        /*0034*/ 	.short	0x0018
        /*0036*/ 	.short	0x0078
        /*0038*/ 	.byte	0x00, 0xf4, 0x21, 0x00


	//----- nvinfo : EIATTR_KPARAM_INFO
	.align		4
.L_14:
        /*003c*/ 	.byte	0x04, 0x17
        /*003e*/ 	.short	(.L_16 - .L_15)
.L_15:
        /*0040*/ 	.word	0x00000000
        /*0044*/ 	.short	0x0017
        /*0046*/ 	.short	0x0070
        /*0048*/ 	.byte	0x00, 0xf0, 0x11, 0x00


	//----- nvinfo : EIATTR_KPARAM_INFO
	.align		4
.L_16:
        /*004c*/ 	.byte	0x04, 0x17
        /*004e*/ 	.short	(.L_18 - .L_17)
.L_17:
        /*0050*/ 	.word	0x00000000
        /*0054*/ 	.short	0x0016
        /*0056*/ 	.short	0x006c
        /*0058*/ 	.byte	0x00, 0xf0, 0x11, 0x00


	//----- nvinfo : EIATTR_KPARAM_INFO
	.align		4
.L_18:
        /*005c*/ 	.byte	0x04, 0x17
        /*005e*/ 	.short	(.L_20 - .L_19)
.L_19:
        /*0060*/ 	.word	0x00000000
        /*0064*/ 	.short	0x0015
        /*0066*/ 	.short	0x0068
        /*0068*/ 	.byte	0x00, 0xf0, 0x11, 0x00


	//----- nvinfo : EIATTR_KPARAM_INFO
	.align		4
.L_20:
        /*006c*/ 	.byte	0x04, 0x17
        /*006e*/ 	.short	(.L_22 - .L_21)
.L_21:
        /*0070*/ 	.word	0x00000000
        /*0074*/ 	.short	0x0014
        /*0076*/ 	.short	0x0064
        /*0078*/ 	.byte	0x00, 0xf0, 0x11, 0x00


	//----- nvinfo : EIATTR_KPARAM_INFO
	.align		4
.L_22:
        /*007c*/ 	.byte	0x04, 0x17
        /*007e*/ 	.short	(.L_24 - .L_23)
.L_23:
        /*0080*/ 	.word	0x00000000
        /*0084*/ 	.short	0x0013
        /*0086*/ 	.short	0x0060
        /*0088*/ 	.byte	0x00, 0xf0, 0x11, 0x00


	//----- nvinfo : EIATTR_KPARAM_INFO
	.align		4
.L_24:
        /*008c*/ 	.byte	0x04, 0x17
        /*008e*/ 	.short	(.L_26 - .L_25)
.L_25:
        /*0090*/ 	.word	0x00000000
        /*0094*/ 	.short	0x0012
        /*0096*/ 	.short	0x005c
        /*0098*/ 	.byte	0x00, 0xf0, 0x11, 0x00


	//----- nvinfo : EIATTR_KPARAM_INFO
	.align		4
.L_26:
        /*009c*/ 	.byte	0x04, 0x17
        /*009e*/ 	.short	(.L_28 - .L_27)
.L_27:
        /*00a0*/ 	.word	0x00000000
        /*00a4*/ 	.short	0x0011
        /*00a6*/ 	.short	0x0058
        /*00a8*/ 	.byte	0x00, 0xf0, 0x11, 0x00


	//----- nvinfo : EIATTR_KPARAM_INFO
	.align		4
.L_28:
        /*00ac*/ 	.byte	0x04, 0x17
        /*00ae*/ 	.short	(.L_30 - .L_29)
.L_29:
        /*00b0*/ 	.word	0x00000000
        /*00b4*/ 	.short	0x0010
        /*00b6*/ 	.short	0x0054
        /*00b8*/ 	.byte	0x00, 0xf0, 0x11, 0x00


	//----- nvinfo : EIATTR_KPARAM_INFO
	.align		4
.L_30:
        /*00bc*/ 	.byte	0x04, 0x17
        /*00be*/ 	.short	(.L_32 - .L_31)
.L_31:
        /*00c0*/ 	.word	0x00000000
        /*00c4*/ 	.short	0x000f
        /*00c6*/ 	.short	0x0050
        /*00c8*/ 	.byte	0x00, 0xf0, 0x11, 0x00


	//----- nvinfo : EIATTR_KPARAM_INFO
	.align		4
.L_32:
        /*00cc*/ 	.byte	0x04, 0x17
        /*00ce*/ 	.short	(.L_34 - .L_33)
.L_33:
        /*00d0*/ 	.word	0x00000000
        /*00d4*/ 	.short	0x000e
        /*00d6*/ 	.short	0x004c
        /*00d8*/ 	.byte	0x00, 0xf0, 0x11, 0x00


	//----- nvinfo : EIATTR_KPARAM_INFO
	.align		4
.L_34:
        /*00dc*/ 	.byte	0x04, 0x17
        /*00de*/ 	.short	(.L_36 - .L_35)
.L_35:
        /*00e0*/ 	.word	0x00000000
        /*00e4*/ 	.short	0x000d
        /*00e6*/ 	.short	0x0048
        /*00e8*/ 	.byte	0x00, 0xf0, 0x11, 0x00


	//----- nvinfo : EIATTR_KPARAM_INFO
	.align		4
.L_36:
        /*00ec*/ 	.byte	0x04, 0x17
        /*00ee*/ 	.short	(.L_38 - .L_37)
.L_37:
        /*00f0*/ 	.word	0x00000000
        /*00f4*/ 	.short	0x000c
        /*00f6*/ 	.short	0x0044
        /*00f8*/ 	.byte	0x00, 0xf0, 0x11, 0x00


	//----- nvinfo : EIATTR_KPARAM_INFO
	.align		4
.L_38:
        /*00fc*/ 	.byte	0x04, 0x17
        /*00fe*/ 	.short	(.L_40 - .L_39)
.L_39:
        /*0100*/ 	.word	0x00000000
        /*0104*/ 	.short	0x000b
        /*0106*/ 	.short	0x0040
        /*0108*/ 	.byte	0x00, 0xf0, 0x11, 0x00


	//----- nvinfo : EIATTR_KPARAM_INFO
	.align		4
.L_40:
        /*010c*/ 	.byte	0x04, 0x17
        /*010e*/ 	.short	(.L_42 - .L_41)
.L_41:
        /*0110*/ 	.word	0x00000000
        /*0114*/ 	.short	0x000a
        /*0116*/ 	.short	0x003c
        /*0118*/ 	.byte	0x00, 0xf0, 0x11, 0x00


	//----- nvinfo : EIATTR_KPARAM_INFO
	.align		4
.L_42:
        /*011c*/ 	.byte	0x04, 0x17
        /*011e*/ 	.short	(.L_44 - .L_43)
.L_43:
        /*0120*/ 	.word	0x00000000
        /*0124*/ 	.short	0x0009
        /*0126*/ 	.short	0x0038
        /*0128*/ 	.byte	0x00, 0xf0, 0x11, 0x00


	//----- nvinfo : EIATTR_KPARAM_INFO
	.align		4
.L_44:
        /*012c*/ 	.byte	0x04, 0x17
        /*012e*/ 	.short	(.L_46 - .L_45)
.L_45:
        /*0130*/ 	.word	0x00000000
        /*0134*/ 	.short	0x0008
        /*0136*/ 	.short	0x0034
        /*0138*/ 	.byte	0x00, 0xf0, 0x11, 0x00


	//----- nvinfo : EIATTR_KPARAM_INFO
	.align		4
.L_46:
        /*013c*/ 	.byte	0x04, 0x17
        /*013e*/ 	.short	(.L_48 - .L_47)
.L_47:
        /*0140*/ 	.word	0x00000000
        /*0144*/ 	.short	0x0007
        /*0146*/ 	.short	0x0030
        /*0148*/ 	.byte	0x00, 0xf0, 0x11, 0x00


	//----- nvinfo : EIATTR_KPARAM_INFO
	.align		4
.L_48:
        /*014c*/ 	.byte	0x04, 0x17
        /*014e*/ 	.short	(.L_50 - .L_49)
.L_49:
        /*0150*/ 	.word	0x00000000
        /*0154*/ 	.short	0x0006
        /*0156*/ 	.short	0x002c
        /*0158*/ 	.byte	0x00, 0xf0, 0x11, 0x00


	//----- nvinfo : EIATTR_KPARAM_INFO
	.align		4
.L_50:
        /*015c*/ 	.byte	0x04, 0x17
        /*015e*/ 	.short	(.L_52 - .L_51)
.L_51:
        /*0160*/ 	.word	0x00000000
        /*0164*/ 	.short	0x0005
        /*0166*/ 	.short	0x0028
        /*0168*/ 	.byte	0x00, 0xf0, 0x11, 0x00


	//----- nvinfo : EIATTR_KPARAM_INFO
	.align		4
.L_52:
        /*016c*/ 	.byte	0x04, 0x17
        /*016e*/ 	.short	(.L_54 - .L_53)
.L_53:
        /*0170*/ 	.word	0x00000000
        /*0174*/ 	.short	0x0004
        /*0176*/ 	.short	0x0020
        /*0178*/ 	.byte	0x00, 0xf4, 0x21, 0x00


	//----- nvinfo : EIATTR_KPARAM_INFO
	.align		4
.L_54:
        /*017c*/ 	.byte	0x04, 0x17
        /*017e*/ 	.short	(.L_56 - .L_55)
.L_55:
        /*0180*/ 	.word	0x00000000
        /*0184*/ 	.short	0x0003
        /*0186*/ 	.short	0x0018
        /*0188*/ 	.byte	0x00, 0xf4, 0x21, 0x00


	//----- nvinfo : EIATTR_KPARAM_INFO
	.align		4
.L_56:
        /*018c*/ 	.byte	0x04, 0x17
        /*018e*/ 	.short	(.L_58 - .L_57)
.L_57:
        /*0190*/ 	.word	0x00000000
        /*0194*/ 	.short	0x0002
        /*0196*/ 	.short	0x0010
        /*0198*/ 	.byte	0x00, 0xf4, 0x21, 0x00


	//----- nvinfo : EIATTR_KPARAM_INFO
	.align		4
.L_58:
        /*019c*/ 	.byte	0x04, 0x17
        /*019e*/ 	.short	(.L_60 - .L_59)
.L_59:
        /*01a0*/ 	.word	0x00000000
        /*01a4*/ 	.short	0x0001
        /*01a6*/ 	.short	0x0008
        /*01a8*/ 	.byte	0x00, 0xf4, 0x21, 0x00


	//----- nvinfo : EIATTR_KPARAM_INFO
	.align		4
.L_60:
        /*01ac*/ 	.byte	0x04, 0x17
        /*01ae*/ 	.short	(.L_62 - .L_61)
.L_61:
        /*01b0*/ 	.word	0x00000000
        /*01b4*/ 	.short	0x0000
        /*01b6*/ 	.short	0x0000
        /*01b8*/ 	.byte	0x00, 0xf4, 0x21, 0x00


	//----- nvinfo : EIATTR_MAXREG_COUNT
	.align		4
.L_62:
        /*01bc*/ 	.byte	0x03, 0x1b
        /*01be*/ 	.short	0x00ff


	//----- nvinfo : EIATTR_NUM_BARRIERS
	.align		4
        /*01c0*/ 	.byte	0x02, 0x4c
        /*01c2*/ 	.byte	0x01
	.zero		1


	//----- nvinfo : EIATTR_MERCURY_ISA_VERSION
	.align		4
        /*01c4*/ 	.byte	0x03, 0x5f
        /*01c6*/ 	.short	0x0000


	//----- nvinfo : EIATTR_COOP_GROUP_MASK_REGIDS
	.align		4
        /*01c8*/ 	.byte	0x04, 0x29
        /*01ca*/ 	.short	(.L_64 - .L_63)


	//   ....[0]....
.L_63:
        /*01cc*/ 	.word	0xffffffff


	//   ....[1]....
        /*01d0*/ 	.word	0xffffffff


	//   ....[2]....
        /*01d4*/ 	.word	0xffffffff


	//   ....[3]....
        /*01d8*/ 	.word	0xffffffff


	//   ....[4]....
        /*01dc*/ 	.word	0xffffffff


	//   ....[5]....
        /*01e0*/ 	.word	0xffffffff


	//   ....[6]....
        /*01e4*/ 	.word	0xffffffff


	//   ....[7]....
        /*01e8*/ 	.word	0xffffffff


	//   ....[8]....
        /*01ec*/ 	.word	0xffffffff


	//   ....[9]....
        /*01f0*/ 	.word	0xffffffff


	//   ....[10]....
        /*01f4*/ 	.word	0xffffffff


	//   ....[11]....
        /*01f8*/ 	.word	0xffffffff


	//   ....[12]....
        /*01fc*/ 	.word	0xffffffff


	//   ....[13]....
        /*0200*/ 	.word	0xffffffff


	//   ....[14]....
        /*0204*/ 	.word	0xffffffff


	//   ....[15]....
        /*0208*/ 	.word	0xffffffff


	//----- nvinfo : EIATTR_COOP_GROUP_INSTR_OFFSETS
	.align		4
.L_64:
        /*020c*/ 	.byte	0x04, 0x28
        /*020e*/ 	.short	(.L_66 - .L_65)


	//   ....[0]....
.L_65:
        /*0210*/ 	.word	0x00000d90


	//   ....[1]....
        /*0214*/ 	.word	0x00000db0


	//   ....[2]....
        /*0218*/ 	.word	0x00000f20


	//   ....[3]....
        /*021c*/ 	.word	0x00000f40


	//   ....[4]....
        /*0220*/ 	.word	0x00000fd0


	//   ....[5]....
        /*0224*/ 	.word	0x00000ff0


	//   ....[6]....
        /*0228*/ 	.word	0x00001140


	//   ....[7]....
        /*022c*/ 	.word	0x00001170


	//   ....[8]....
        /*0230*/ 	.word	0x00001360


	//   ....[9]....
        /*0234*/ 	.word	0x00001380


	//   ....[10]....
        /*0238*/ 	.word	0x00001430


	//   ....[11]....
        /*023c*/ 	.word	0x000014c0


	//   ....[12]....
        /*0240*/ 	.word	0x00001700


	//   ....[13]....
        /*0244*/ 	.word	0x00001720


	//   ....[14]....
        /*0248*/ 	.word	0x000017c0


	//   ....[15]....
        /*024c*/ 	.word	0x000017d0


	//----- nvinfo : EIATTR_EXIT_INSTR_OFFSETS
	.align		4
.L_66:
        /*0250*/ 	.byte	0x04, 0x1c
        /*0252*/ 	.short	(.L_68 - .L_67)


	//   ....[0]....
.L_67:
        /*0254*/ 	.word	0x00002db0


	//----- nvinfo : EIATTR_REQNTID
	.align		4
.L_68:
        /*0258*/ 	.byte	0x04, 0x10
        /*025a*/ 	.short	(.L_70 - .L_69)
.L_69:
        /*025c*/ 	.word	0x00000080
        /*0260*/ 	.word	0x00000001
        /*0264*/ 	.word	0x00000001
.L_70:


//--------------------- .nv.callgraph             --------------------------
	.section	.nv.callgraph,"",@"SHT_CUDA_CALLGRAPH"
	.align	4
	.sectionentsize	8
	.align		4
        /*0000*/ 	.word	0x00000000
	.align		4
        /*0004*/ 	.word	0xffffffff
	.align		4
        /*0008*/ 	.word	0x00000000
	.align		4
        /*000c*/ 	.word	0xfffffffe
	.align		4
        /*0010*/ 	.word	0x00000000
	.align		4
        /*0014*/ 	.word	0xfffffffd
	.align		4
        /*0018*/ 	.word	0x00000000
	.align		4
        /*001c*/ 	.word	0xfffffffc


//--------------------- .nv.rel.action            --------------------------
	.section	.nv.rel.action,"",@"SHT_CUDA_RELOCINFO"
	.align	8
	.sectionentsize	8
        /*0000*/ 	.byte	0x73, 0x00, 0x00, 0x00, 0x00, 0x00, 0x00, 0x00, 0x00, 0x00, 0x00, 0x11, 0x25, 0x00, 0x05, 0x36


//--------------------- .nv.constant4             --------------------------
	.section	.nv.constant4,"a",@progbits
	.align	8
	.align		8
.nv.constant4:
        /*0000*/ 	.dword	_$_str


//--------------------- .nv.constant0.attn_fwd    --------------------------
	.section	.nv.constant0.attn_fwd,"a",@progbits
	.sectionflags	@""
	.align	4
.nv.constant0.attn_fwd:
	.zero		488


//--------------------- .text.attn_fwd            --------------------------
	.section	.text.attn_fwd,"ax",@progbits
	.sectioninfo	@"SHI_REGISTERS=64"
	.align	128
        .global         attn_fwd
        .type           attn_fwd,@function
        .size           attn_fwd,(.L_x_3 - attn_fwd)
        .other          attn_fwd,@"STO_CUDA_ENTRY STV_DEFAULT"
attn_fwd:
.text.attn_fwd:
[----:B------:R-:W-:Y:S02]  /*0000*/  MOV R1, c[0x0][0x28] ;  /* 0x00000a0000017a02 */ /* 0x000fe40000000f00 */
[----:B------:R-:W0:Y:S01]  /*0010*/  S2R R59, SR_TID.X ;  /* 0x00000000003b7919 */ /* 0x000e220000002100 */
[----:B------:R-:W-:Y:S01]  /*0020*/  MOV R13, c[0x0][0x198] ;  /* 0x00006600000d7a02 */ /* 0x000fe20000000f00 */
[----:B------:R-:W-:Y:S02]  /*0030*/  ULDC.64 UR4, c[0x0][0x118] ;  /* 0x0000460000047ab9 */ /* 0x000fe40000000a00 */
[----:B------:R-:W1:Y:S01]  /*0040*/  S2R R49, SR_CTAID.X ;  /* 0x0000000000317919 */ /* 0x000e620000002500 */
[C---:B------:R-:W-:Y:S01]  /*0050*/  SHF.L.U32 R11, R13.reuse, 0x3, RZ ;  /* 0x000000030d0b7819 */ /* 0x040fe200000006ff */
[C---:B------:R-:W-:Y:S01]  /*0060*/  IMAD R25, R13.reuse, 0x6, RZ ;  /* 0x000000060d197824 */ /* 0x040fe200078e02ff */
[C---:B------:R-:W-:Y:S01]  /*0070*/  SHF.L.U32 R9, R13.reuse, 0x2, RZ ;  /* 0x000000020d097819 */ /* 0x040fe200000006ff */
[----:B------:R-:W2:Y:S01]  /*0080*/  S2R R40, SR_CTAID.Y ;  /* 0x0000000000287919 */ /* 0x000ea20000002600 */
[C---:B------:R-:W-:Y:S02]  /*0090*/  IMAD R15, R13.reuse, 0x12, RZ ;  /* 0x000000120d0f7824 */ /* 0x040fe400078e02ff */
[----:B------:R-:W-:-:S02]  /*00a0*/  IMAD R17, R13, 0x14, RZ ;  /* 0x000000140d117824 */ /* 0x000fc400078e02ff */
[C---:B------:R-:W-:Y:S02]  /*00b0*/  IMAD R7, R13.reuse, 0x3, RZ ;  /* 0x000000030d077824 */ /* 0x040fe400078e02ff */
[C---:B------:R-:W-:Y:S02]  /*00c0*/  IMAD R31, R13.reuse, 0xa, RZ ;  /* 0x0000000a0d1f7824 */ /* 0x040fe400078e02ff */
[C---:B------:R-:W-:Y:S02]  /*00d0*/  IMAD R35, R13.reuse, 0xc, RZ ;  /* 0x0000000c0d237824 */ /* 0x040fe400078e02ff */
[C---:B------:R-:W-:Y:S02]  /*00e0*/  IMAD R19, R13.reuse, 0x16, RZ ;  /* 0x000000160d137824 */ /* 0x040fe400078e02ff */
[C---:B------:R-:W-:Y:S02]  /*00f0*/  IMAD R39, R13.reuse, 0xe, RZ ;  /* 0x0000000e0d277824 */ /* 0x040fe400078e02ff */
[----:B------:R-:W-:Y:S01]  /*0100*/  IMAD R23, R13, 0x18, RZ ;  /* 0x000000180d177824 */ /* 0x000fe200078e02ff */
[----:B0-----:R-:W-:Y:S01]  /*0110*/  LOP3.LUT R0, R59, 0x7f, RZ, 0xc0, !PT ;  /* 0x0000007f3b007812 */ /* 0x001fe200078ec0ff */
[----:B------:R-:W-:-:S02]  /*0120*/  IMAD R21, R13, 0x5, RZ ;  /* 0x000000050d157824 */ /* 0x000fc400078e02ff */
[----:B------:R-:W-:Y:S01]  /*0130*/  IMAD R29, R13, 0x9, RZ ;  /* 0x000000090d1d7824 */ /* 0x000fe200078e02ff */
[----:B-1----:R-:W-:Y:S01]  /*0140*/  LEA R49, R49, R0, 0x7 ;  /* 0x0000000031317211 */ /* 0x002fe200078e38ff */
[C---:B------:R-:W-:Y:S02]  /*0150*/  IMAD R43, R13.reuse, 0x1a, RZ ;  /* 0x0000001a0d2b7824 */ /* 0x040fe400078e02ff */
[----:B------:R-:W-:Y:S02]  /*0160*/  IMAD R27, R13, 0x7, RZ ;  /* 0x000000070d1b7824 */ /* 0x000fe400078e02ff */
[----:B--2---:R-:W-:Y:S02]  /*0170*/  IMAD R2, R40, c[0x0][0x190], RZ ;  /* 0x0000640028027a24 */ /* 0x004fe400078e02ff */
[----:B------:R-:W-:Y:S02]  /*0180*/  IMAD R5, R49, c[0x0][0x194], RZ ;  /* 0x0000650031057a24 */ /* 0x000fe400078e02ff */
[C---:B------:R-:W-:Y:S01]  /*0190*/  IMAD.HI R4, R2.reuse, 0x2, RZ ;  /* 0x0000000202047827 */ /* 0x040fe200078e02ff */
[----:B------:R-:W-:-:S02]  /*01a0*/  SHF.L.U32 R3, R2, 0x1, RZ ;  /* 0x0000000102037819 */ /* 0x000fc400000006ff */
[C---:B------:R-:W-:Y:S01]  /*01b0*/  SHF.L.U32 R6, R5.reuse, 0x1, RZ ;  /* 0x0000000105067819 */ /* 0x040fe200000006ff */
[----:B------:R-:W-:-:S03]  /*01c0*/  IMAD.HI R5, R5, 0x2, RZ ;  /* 0x0000000205057827 */ /* 0x000fc600078e02ff */
[----:B------:R-:W-:Y:S01]  /*01d0*/  IADD3 R2, P0, P1, R6, c[0x0][0x160], R3 ;  /* 0x0000580006027a10 */ /* 0x000fe2000791e003 */
[C---:B------:R-:W-:Y:S02]  /*01e0*/  IMAD R33, R13.reuse, 0xb, RZ ;  /* 0x0000000b0d217824 */ /* 0x040fe400078e02ff */
[----:B------:R-:W-:Y:S01]  /*01f0*/  IMAD R37, R13, 0xd, RZ ;  /* 0x0000000d0d257824 */ /* 0x000fe200078e02ff */
[----:B------:R-:W-:Y:S01]  /*0200*/  IADD3.X R3, R5, c[0x0][0x164], R4, P0, P1 ;  /* 0x0000590005037a10 */ /* 0x000fe200007e2404 */
[C---:B------:R-:W-:Y:S01]  /*0210*/  IMAD R45, R13.reuse, 0x1c, RZ ;  /* 0x0000001c0d2d7824 */ /* 0x040fe200078e02ff */
[CC--:B------:R-:W-:Y:S01]  /*0220*/  LEA R10, P3, R13.reuse, R2.reuse, 0x4 ;  /* 0x000000020d0a7211 */ /* 0x0c0fe200078620ff */
[C---:B------:R-:W-:Y:S01]  /*0230*/  IMAD R41, R13.reuse, 0xf, RZ ;  /* 0x0000000f0d297824 */ /* 0x040fe200078e02ff */
[C---:B------:R-:W-:Y:S01]  /*0240*/  SHF.L.U32 R5, R13.reuse, 0x1, RZ ;  /* 0x000000010d057819 */ /* 0x040fe200000006ff */
[C---:B------:R-:W-:Y:S01]  /*0250*/  IMAD R47, R13.reuse, 0x1e, RZ ;  /* 0x0000001e0d2f7824 */ /* 0x040fe200078e02ff */
[----:B------:R-:W-:-:S02]  /*0260*/  LEA R14, P5, R13, R2, 0x2 ;  /* 0x000000020d0e7211 */ /* 0x000fc400078a10ff */
[-C--:B------:R-:W-:Y:S02]  /*0270*/  IADD3 R16, P6, R25, R2.reuse, RZ ;  /* 0x0000000219107210 */ /* 0x080fe40007fde0ff */
[----:B------:R-:W-:Y:S02]  /*0280*/  LEA.HI.X.SX32 R11, R11, R3, 0x1, P3 ;  /* 0x000000030b0b7211 */ /* 0x000fe400018f0eff */
[-C--:B------:R-:W-:Y:S02]  /*0290*/  IADD3 R4, P0, R15, R2.reuse, RZ ;  /* 0x000000020f047210 */ /* 0x080fe40007f1e0ff */
[-C--:B------:R-:W-:Y:S01]  /*02a0*/  IADD3 R12, P4, R5, R2.reuse, RZ ;  /* 0x00000002050c7210 */ /* 0x080fe20007f9e0ff */
[----:B------:R0:W2:Y:S01]  /*02b0*/  LDG.E.U16 R10, [R10.64] ;  /* 0x000000040a0a7981 */ /* 0x0000a2000c1e1500 */
[-C--:B------:R-:W-:Y:S02]  /*02c0*/  LEA R18, P3, R13, R2.reuse, 0x3 ;  /* 0x000000020d127211 */ /* 0x080fe400078618ff */
[----:B------:R-:W-:-:S02]  /*02d0*/  IADD3 R6, P2, R17, R2, RZ ;  /* 0x0000000211067210 */ /* 0x000fc40007f5e0ff */
[-C--:B------:R-:W-:Y:S02]  /*02e0*/  LEA.HI.X.SX32 R15, R5, R3.reuse, 0x1, P5 ;  /* 0x00000003050f7211 */ /* 0x080fe400028f0eff */
[-C--:B------:R-:W-:Y:S02]  /*02f0*/  IADD3 R22, P5, R31, R2.reuse, RZ ;  /* 0x000000021f167210 */ /* 0x080fe40007fbe0ff */
[-C--:B------:R-:W-:Y:S01]  /*0300*/  LEA.HI.X.SX32 R17, R7, R3.reuse, 0x1, P6 ;  /* 0x0000000307117211 */ /* 0x080fe200030f0eff */
[----:B------:R1:W3:Y:S01]  /*0310*/  LDG.E.U16 R14, [R14.64] ;  /* 0x000000040e0e7981 */ /* 0x0002e2000c1e1500 */
[-C--:B------:R-:W-:Y:S02]  /*0320*/  IADD3 R8, P1, R19, R2.reuse, RZ ;  /* 0x0000000213087210 */ /* 0x080fe40007f3e0ff */
[----:B------:R-:W-:Y:S01]  /*0330*/  IADD3 R24, P6, R35, R2, RZ ;  /* 0x0000000223187210 */ /* 0x000fe20007fde0ff */
[----:B------:R-:W4:Y:S01]  /*0340*/  LDG.E.U16 R16, [R16.64] ;  /* 0x0000000410107981 */ /* 0x000f22000c1e1500 */
[----:B------:R-:W-:-:S02]  /*0350*/  LEA.HI.X.SX32 R13, R13, R3, 0x1, P4 ;  /* 0x000000030d0d7211 */ /* 0x000fc400020f0eff */
[-C--:B------:R-:W-:Y:S02]  /*0360*/  LEA.HI.X.SX32 R19, R9, R3.reuse, 0x1, P3 ;  /* 0x0000000309137211 */ /* 0x080fe400018f0eff */
[-C--:B------:R-:W-:Y:S01]  /*0370*/  IADD3 R20, P4, R23, R2.reuse, RZ ;  /* 0x0000000217147210 */ /* 0x080fe20007f9e0ff */
[----:B------:R5:W3:Y:S01]  /*0380*/  LDG.E.U16 R12, [R12.64] ;  /* 0x000000040c0c7981 */ /* 0x000ae2000c1e1500 */
[-C--:B------:R-:W-:Y:S02]  /*0390*/  IADD3 R26, P3, R39, R2.reuse, RZ ;  /* 0x00000002271a7210 */ /* 0x080fe40007f7e0ff */
[-C--:B------:R-:W-:Y:S01]  /*03a0*/  LEA.HI.X.SX32 R23, R21, R3.reuse, 0x1, P5 ;  /* 0x0000000315177211 */ /* 0x080fe200028f0eff */
[----:B------:R-:W3:Y:S01]  /*03b0*/  LDG.E.U16 R18, [R18.64] ;  /* 0x0000000412127981 */ /* 0x000ee2000c1e1500 */
[----:B------:R-:W-:Y:S02]  /*03c0*/  IADD3 R28, P5, R43, R2, RZ ;  /* 0x000000022b1c7210 */ /* 0x000fe40007fbe0ff */
[-C--:B------:R-:W-:Y:S01]  /*03d0*/  LEA.HI.X.SX32 R25, R25, R3.reuse, 0x1, P6 ;  /* 0x0000000319197211 */ /* 0x080fe200030f0eff */
[----:B------:R-:W3:Y:S01]  /*03e0*/  LDG.E.U16 R22, [R22.64] ;  /* 0x0000000416167981 */ /* 0x000ee2000c1e1500 */
[----:B------:R-:W-:-:S02]  /*03f0*/  LEA.HI.X.SX32 R5, R29, R3, 0x1, P0 ;  /* 0x000000031d057211 */ /* 0x000fc400000f0eff */
[-C--:B------:R-:W-:Y:S01]  /*0400*/  IADD3 R30, P6, R45, R2.reuse, RZ ;  /* 0x000000022d1e7210 */ /* 0x080fe20007fde0ff */
[----:B------:R-:W3:Y:S01]  /*0410*/  LDG.E.U16 R24, [R24.64] ;  /* 0x0000000418187981 */ /* 0x000ee2000c1e1500 */
[-C--:B------:R-:W-:Y:S02]  /*0420*/  LEA.HI.X.SX32 R7, R31, R3.reuse, 0x1, P2 ;  /* 0x000000031f077211 */ /* 0x080fe400010f0eff */
[-C--:B------:R-:W-:Y:S01]  /*0430*/  LEA.HI.X.SX32 R27, R27, R3.reuse, 0x1, P3 ;  /* 0x000000031b1b7211 */ /* 0x080fe200018f0eff */
[----:B------:R0:W3:Y:S01]  /*0440*/  LDG.E.U16 R4, [R4.64] ;  /* 0x0000000404047981 */ /* 0x0000e2000c1e1500 */
[-C--:B------:R-:W-:Y:S02]  /*0450*/  LEA.HI.X.SX32 R9, R33, R3.reuse, 0x1, P1 ;  /* 0x0000000321097211 */ /* 0x080fe400008f0eff */
[----:B------:R-:W-:Y:S01]  /*0460*/  IADD3 R32, P3, R47, R2, RZ ;  /* 0x000000022f207210 */ /* 0x000fe20007f7e0ff */
[----:B------:R0:W3:Y:S01]  /*0470*/  LDG.E.U16 R6, [R6.64] ;  /* 0x0000000406067981 */ /* 0x0000e2000c1e1500 */
[----:B------:R-:W-:-:S02]  /*0480*/  LEA.HI.X.SX32 R21, R35, R3, 0x1, P4 ;  /* 0x0000000323157211 */ /* 0x000fc400020f0eff */
[-C--:B------:R-:W-:Y:S01]  /*0490*/  LEA.HI.X.SX32 R29, R37, R3.reuse, 0x1, P5 ;  /* 0x00000003251d7211 */ /* 0x080fe200028f0eff */
[----:B------:R0:W3:Y:S01]  /*04a0*/  LDG.E.U16 R2, [R2.64] ;  /* 0x0000000402027981 */ /* 0x0000e2000c1e1500 */
[-C--:B------:R-:W-:Y:S02]  /*04b0*/  LEA.HI.X.SX32 R31, R39, R3.reuse, 0x1, P6 ;  /* 0x00000003271f7211 */ /* 0x080fe400030f0eff */
[----:B------:R-:W-:Y:S01]  /*04c0*/  LEA.HI.X.SX32 R33, R41, R3, 0x1, P3 ;  /* 0x0000000329217211 */ /* 0x000fe200018f0eff */
[----:B------:R0:W4:Y:S04]  /*04d0*/  LDG.E.U16 R8, [R8.64] ;  /* 0x0000000408087981 */ /* 0x000128000c1e1500 */
[----:B------:R-:W4:Y:S04]  /*04e0*/  LDG.E.U16 R20, [R20.64] ;  /* 0x0000000414147981 */ /* 0x000f28000c1e1500 */
[----:B------:R-:W4:Y:S04]  /*04f0*/  LDG.E.U16 R28, [R28.64] ;  /* 0x000000041c1c7981 */ /* 0x000f28000c1e1500 */
[----:B------:R-:W4:Y:S04]  /*0500*/  LDG.E.U16 R30, [R30.64] ;  /* 0x000000041e1e7981 */ /* 0x000f28000c1e1500 */
[----:B------:R-:W4:Y:S04]  /*0510*/  LDG.E.U16 R26, [R26.64] ;  /* 0x000000041a1a7981 */ /* 0x000f28000c1e1500 */
[----:B------:R-:W4:Y:S01]  /*0520*/  LDG.E.U16 R32, [R32.64] ;  /* 0x0000000420207981 */ /* 0x000f22000c1e1500 */
[----:B0-----:R-:W-:-:S04]  /*0530*/  SHF.L.U32 R3, R0, 0x1, RZ ;  /* 0x0000000100037819 */ /* 0x001fc800000006ff */
[C---:B------:R-:W-:Y:S02]  /*0540*/  LOP3.LUT R5, R3.reuse, 0x10, RZ, 0x3c, !PT ;  /* 0x0000001003057812 */ /* 0x040fe400078e3cff */
[C---:B------:R-:W-:Y:S02]  /*0550*/  LOP3.LUT R7, R3.reuse, 0x20, RZ, 0x3c, !PT ;  /* 0x0000002003077812 */ /* 0x040fe400078e3cff */
[C---:B------:R-:W-:Y:S02]  /*0560*/  LOP3.LUT R9, R3.reuse, 0x30, RZ, 0x3c, !PT ;  /* 0x0000003003097812 */ /* 0x040fe400078e3cff */
[C---:B------:R-:W-:Y:S02]  /*0570*/  LOP3.LUT R11, R3.reuse, 0x40, RZ, 0x3c, !PT ;  /* 0x00000040030b7812 */ /* 0x040fe400078e3cff */
[C---:B-----5:R-:W-:Y:S02]  /*0580*/  LOP3.LUT R13, R3.reuse, 0x50, RZ, 0x3c, !PT ;  /* 0x00000050030d7812 */ /* 0x060fe400078e3cff */
[----:B-1----:R-:W-:-:S02]  /*0590*/  LOP3.LUT R15, R3, 0x60, RZ, 0x3c, !PT ;  /* 0x00000060030f7812 */ /* 0x002fc400078e3cff */
[----:B------:R-:W-:-:S04]  /*05a0*/  MOV R0, 0x1 ;  /* 0x0000000100007802 */ /* 0x000fc80000000f00 */
[----:B------:R-:W-:Y:S01]  /*05b0*/  ISETP.LE.AND P0, PT, R0, c[0x0][0x1d0], PT ;  /* 0x0000740000007a0c */ /* 0x000fe20003f03270 */
[----:B------:R-:W-:Y:S01]  /*05c0*/  CS2R R34, SRZ ;  /* 0x0000000000227805 */ /* 0x000fe2000001ff00 */
[----:B------:R-:W-:Y:S02]  /*05d0*/  MOV R45, 0x3f800000 ;  /* 0x3f800000002d7802 */ /* 0x000fe40000000f00 */
[----:B------:R-:W-:Y:S02]  /*05e0*/  MOV R0, 0xff800000 ;  /* 0xff80000000007802 */ /* 0x000fe40000000f00 */
[----:B------:R-:W-:Y:S02]  /*05f0*/  MOV R42, 0xff800000 ;  /* 0xff800000002a7802 */ /* 0x000fe40000000f00 */
[----:B------:R-:W-:Y:S02]  /*0600*/  MOV R36, 0xff800000 ;  /* 0xff80000000247802 */ /* 0x000fe40000000f00 */
[----:B------:R-:W-:-:S02]  /*0610*/  MOV R44, 0x3f800000 ;  /* 0x3f800000002c7802 */ /* 0x000fc40000000f00 */
[----:B------:R-:W-:Y:S02]  /*0620*/  MOV R43, 0x3f800000 ;  /* 0x3f800000002b7802 */ /* 0x000fe40000000f00 */
[----:B------:R-:W-:Y:S02]  /*0630*/  MOV R41, 0x3f800000 ;  /* 0x3f80000000297802 */ /* 0x000fe40000000f00 */
[C---:B------:R-:W-:Y:S02]  /*0640*/  LOP3.LUT R61, R59.reuse, 0xf, RZ, 0xc0, !PT ;  /* 0x0000000f3b3d7812 */ /* 0x040fe400078ec0ff */
[C---:B------:R-:W-:Y:S02]  /*0650*/  SHF.L.U32 R60, R59.reuse, 0x1, RZ ;  /* 0x000000013b3c7819 */ /* 0x040fe400000006ff */
[----:B------:R-:W-:Y:S01]  /*0660*/  SHF.L.U32 R38, R59, 0x5, RZ ;  /* 0x000000053b267819 */ /* 0x000fe200000006ff */
[----:B--2---:R-:W-:Y:S04]  /*0670*/  STS.U16 [R3+0x800], R10 ;  /* 0x0008000a03007388 */ /* 0x004fe80000000400 */
[----:B---3--:R0:W-:Y:S04]  /*0680*/  STS.U16 [R3], R2 ;  /* 0x0000000203007388 */ /* 0x0081e80000000400 */
[----:B------:R-:W-:Y:S04]  /*0690*/  STS.U16 [R5+0x100], R12 ;  /* 0x0001000c05007388 */ /* 0x000fe80000000400 */
[----:B------:R-:W-:Y:S01]  /*06a0*/  STS.U16 [R5+0x900], R4 ;  /* 0x0009000405007388 */ /* 0x000fe20000000400 */
[----:B0-----:R-:W-:-:S03]  /*06b0*/  LOP3.LUT R3, R3, 0x70, RZ, 0x3c, !PT ;  /* 0x0000007003037812 */ /* 0x001fc600078e3cff */
[----:B------:R-:W-:Y:S04]  /*06c0*/  STS.U16 [R7+0x200], R14 ;  /* 0x0002000e07007388 */ /* 0x000fe80000000400 */
[----:B------:R0:W-:Y:S04]  /*06d0*/  STS.U16 [R7+0xa00], R6 ;  /* 0x000a000607007388 */ /* 0x0001e80000000400 */
[----:B----4-:R-:W-:Y:S04]  /*06e0*/  STS.U16 [R9+0x300], R16 ;  /* 0x0003001009007388 */ /* 0x010fe80000000400 */
[----:B------:R-:W-:Y:S04]  /*06f0*/  STS.U16 [R9+0xb00], R8 ;  /* 0x000b000809007388 */ /* 0x000fe80000000400 */
[----:B------:R-:W-:Y:S04]  /*0700*/  STS.U16 [R11+0x400], R18 ;  /* 0x000400120b007388 */ /* 0x000fe80000000400 */
[----:B------:R-:W-:Y:S04]  /*0710*/  STS.U16 [R11+0xc00], R20 ;  /* 0x000c00140b007388 */ /* 0x000fe80000000400 */
[----:B------:R-:W-:Y:S04]  /*0720*/  STS.U16 [R13+0x500], R22 ;  /* 0x000500160d007388 */ /* 0x000fe80000000400 */
[----:B------:R1:W-:Y:S04]  /*0730*/  STS.U16 [R13+0xd00], R28 ;  /* 0x000d001c0d007388 */ /* 0x0003e80000000400 */
[----:B------:R-:W-:Y:S04]  /*0740*/  STS.U16 [R15+0x600], R24 ;  /* 0x000600180f007388 */ /* 0x000fe80000000400 */
[----:B------:R2:W-:Y:S04]  /*0750*/  STS.U16 [R15+0xe00], R30 ;  /* 0x000e001e0f007388 */ /* 0x0005e80000000400 */
[----:B------:R-:W-:Y:S01]  /*0760*/  STS.U16 [R3+0x700], R26 ;  /* 0x0007001a03007388 */ /* 0x000fe20000000400 */
[----:B0-----:R-:W-:Y:S01]  /*0770*/  MOV R7, 0xff800000 ;  /* 0xff80000000077802 */ /* 0x001fe20000000f00 */
[----:B-1----:R-:W-:Y:S01]  /*0780*/  CS2R R28, SRZ ;  /* 0x00000000001c7805 */ /* 0x002fe2000001ff00 */
[----:B------:R-:W-:Y:S01]  /*0790*/  CS2R R8, SRZ ;  /* 0x0000000000087805 */ /* 0x000fe2000001ff00 */
[----:B------:R0:W-:Y:S01]  /*07a0*/  STS.U16 [R3+0xf00], R32 ;  /* 0x000f002003007388 */ /* 0x0001e20000000400 */
[----:B------:R-:W-:Y:S01]  /*07b0*/  CS2R R10, SRZ ;  /* 0x00000000000a7805 */ /* 0x000fe2000001ff00 */
[----:B--2---:R-:W-:Y:S01]  /*07c0*/  CS2R R30, SRZ ;  /* 0x00000000001e7805 */ /* 0x004fe2000001ff00 */
[----:B------:R-:W-:Y:S01]  /*07d0*/  CS2R R12, SRZ ;  /* 0x00000000000c7805 */ /* 0x000fe2000001ff00 */
[----:B------:R-:W-:Y:S01]  /*07e0*/  CS2R R14, SRZ ;  /* 0x00000000000e7805 */ /* 0x000fe2000001ff00 */
[----:B0-----:R-:W-:Y:S01]  /*07f0*/  CS2R R32, SRZ ;  /* 0x0000000000207805 */ /* 0x001fe2000001ff00 */
[----:B------:R-:W-:Y:S05]  /*0800*/  @!P0 BRA `(.L_x_0) ;  /* 0x0000110000008947 */ /* 0x000fea0003800000 */
[C---:B------:R-:W-:Y:S01]  /*0810*/  IMAD R0, R40.reuse, c[0x0][0x1a0], RZ ;  /* 0x0000680028007a24 */ /* 0x040fe200078e02ff */
[----:B------:R-:W-:Y:S01]  /*0820*/  SHF.R.S32.HI R11, RZ, 0x2, R59 ;  /* 0x00000002ff0b7819 */ /* 0x000fe2000001143b */
[C---:B------:R-:W-:Y:S01]  /*0830*/  IMAD R4, R61.reuse, c[0x0][0x1a8], RZ ;  /* 0x00006a003d047a24 */ /* 0x040fe200078e02ff */
[----:B------:R-:W-:Y:S01]  /*0840*/  MOV R45, 0x3f800000 ;  /* 0x3f800000002d7802 */ /* 0x000fe20000000f00 */
[----:B------:R-:W-:Y:S01]  /*0850*/  IMAD R2, R40, c[0x0][0x1b0], RZ ;  /* 0x00006c0028027a24 */ /* 0x000fe200078e02ff */
[C---:B------:R-:W-:Y:S01]  /*0860*/  SHF.L.U32 R3, R0.reuse, 0x1, RZ ;  /* 0x0000000100037819 */ /* 0x040fe200000006ff */
[----:B------:R-:W-:Y:S01]  /*0870*/  IMAD.HI R0, R0, 0x2, RZ ;  /* 0x0000000200007827 */ /* 0x000fe200078e02ff */
[----:B------:R-:W-:Y:S01]  /*0880*/  SHF.L.U32 R6, R4, 0x1, RZ ;  /* 0x0000000104067819 */ /* 0x000fe200000006ff */
[----:B------:R-:W-:Y:S01]  /*0890*/  CS2R R28, SRZ ;  /* 0x00000000001c7805 */ /* 0x000fe2000001ff00 */
[----:B------:R-:W-:Y:S01]  /*08a0*/  SHF.L.U32 R7, R2, 0x1, RZ ;  /* 0x0000000102077819 */ /* 0x000fe200000006ff */
[----:B------:R-:W-:Y:S01]  /*08b0*/  IMAD.HI R5, R4, 0x2, RZ ;  /* 0x0000000204057827 */ /* 0x000fe200078e02ff */
[----:B------:R-:W-:Y:S01]  /*08c0*/  IADD3 R55, P0, P1, R6, c[0x0][0x168], R3 ;  /* 0x00005a0006377a10 */ /* 0x000fe2000791e003 */
[----:B------:R-:W-:Y:S01]  /*08d0*/  CS2R R30, SRZ ;  /* 0x00000000001e7805 */ /* 0x000fe2000001ff00 */
[----:B------:R-:W-:Y:S01]  /*08e0*/  LOP3.LUT R4, R38, 0x60, RZ, 0xc0, !PT ;  /* 0x0000006026047812 */ /* 0x000fe200078ec0ff */
[----:B------:R-:W-:Y:S01]  /*08f0*/  IMAD R8, R61, c[0x0][0x1b4], RZ ;  /* 0x00006d003d087a24 */ /* 0x000fe200078e02ff */
[----:B------:R-:W-:Y:S01]  /*0900*/  IADD3.X R9, R5, c[0x0][0x16c], R0, P0, P1 ;  /* 0x00005b0005097a10 */ /* 0x000fe200007e2400 */
[----:B------:R-:W-:Y:S01]  /*0910*/  IMAD.HI R2, R2, 0x2, RZ ;  /* 0x0000000202027827 */ /* 0x000fe200078e02ff */
[C---:B------:R-:W-:Y:S01]  /*0920*/  LOP3.LUT R5, R59.reuse, 0x10, RZ, 0xc0, !PT ;  /* 0x000000103b057812 */ /* 0x040fe200078ec0ff */
[----:B------:R-:W-:Y:S01]  /*0930*/  CS2R R32, SRZ ;  /* 0x0000000000207805 */ /* 0x000fe2000001ff00 */
[C---:B------:R-:W-:Y:S01]  /*0940*/  SHF.L.U32 R10, R8.reuse, 0x1, RZ ;  /* 0x00000001080a7819 */ /* 0x040fe200000006ff */
[----:B------:R-:W-:Y:S01]  /*0950*/  IMAD.HI R3, R8, 0x2, RZ ;  /* 0x0000000208037827 */ /* 0x000fe200078e02ff */
[----:B------:R-:W-:Y:S01]  /*0960*/  LOP3.LUT R0, R59, 0x7, RZ, 0xc0, !PT ;  /* 0x000000073b007812 */ /* 0x000fe200078ec0ff */
[----:B------:R-:W-:Y:S01]  /*0970*/  CS2R R34, SRZ ;  /* 0x0000000000227805 */ /* 0x000fe2000001ff00 */
[----:B------:R-:W-:Y:S01]  /*0980*/  SHF.R.U32.HI R6, RZ, 0x4, R59 ;  /* 0x00000004ff067819 */ /* 0x000fe2000001163b */
[----:B------:R-:W-:Y:S01]  /*0990*/  CS2R R12, SRZ ;  /* 0x00000000000c7805 */ /* 0x000fe2000001ff00 */
[----:B------:R-:W-:Y:S01]  /*09a0*/  IADD3 R10, P2, P3, R10, c[0x0][0x170], R7 ;  /* 0x00005c000a0a7a10 */ /* 0x000fe20007b5e007 */
[----:B------:R-:W-:Y:S01]  /*09b0*/  CS2R R14, SRZ ;  /* 0x00000000000e7805 */ /* 0x000fe2000001ff00 */
[----:B------:R-:W-:-:S02]  /*09c0*/  LEA R46, R5, R4, 0x4 ;  /* 0x00000004052e7211 */ /* 0x000fc400078e20ff */
[C---:B------:R-:W-:Y:S02]  /*09d0*/  LEA R7, R0.reuse, R5, 0x1 ;  /* 0x0000000500077211 */ /* 0x040fe400078e08ff */
[----:B------:R-:W-:Y:S02]  /*09e0*/  SHF.L.U32 R4, R0, 0x4, RZ ;  /* 0x0000000400047819 */ /* 0x000fe400000006ff */
[----:B------:R-:W-:Y:S02]  /*09f0*/  SGXT.U32 R0, R6, 0x3 ;  /* 0x000000030600781a */ /* 0x000fe40000000000 */
[----:B------:R-:W-:Y:S02]  /*0a00*/  IADD3.X R6, R3, c[0x0][0x174], R2, P2, P3 ;  /* 0x00005d0003067a10 */ /* 0x000fe400017e6402 */
[----:B------:R-:W-:Y:S01]  /*0a10*/  LOP3.LUT R3, R4, 0x60, R59, 0x78, !PT ;  /* 0x0000006004037812 */ /* 0x000fe200078e783b */
[----:B------:R-:W-:Y:S01]  /*0a20*/  IMAD R2, R0, c[0x0][0x1a4], RZ ;  /* 0x0000690000027a24 */ /* 0x000fe200078e02ff */
[----:B------:R-:W-:-:S02]  /*0a30*/  SGXT R5, R11, 0x1 ;  /* 0x000000010b05781a */ /* 0x000fc40000000200 */
[----:B------:R-:W-:Y:S02]  /*0a40*/  MOV R11, c[0x0][0x1a4] ;  /* 0x00006900000b7a02 */ /* 0x000fe40000000f00 */
[----:B------:R-:W-:Y:S01]  /*0a50*/  LOP3.LUT R48, R3, 0x10, R60, 0x78, !PT ;  /* 0x0000001003307812 */ /* 0x000fe200078e783c */
[----:B------:R-:W-:Y:S01]  /*0a60*/  IMAD R3, R0, c[0x0][0x1b8], RZ ;  /* 0x00006e0000037a24 */ /* 0x000fe200078e02ff */
[----:B------:R-:W-:Y:S02]  /*0a70*/  LEA R0, R11, R2, 0x3 ;  /* 0x000000020b007211 */ /* 0x000fe400078e18ff */
[-C--:B------:R-:W-:Y:S02]  /*0a80*/  LEA R56, P0, R2, R55.reuse, 0x1 ;  /* 0x0000003702387211 */ /* 0x080fe400078008ff */
[----:B------:R-:W-:Y:S02]  /*0a90*/  LEA R54, P1, R0, R55, 0x1 ;  /* 0x0000003700367211 */ /* 0x000fe400078208ff */
[----:B------:R-:W-:-:S02]  /*0aa0*/  MOV R4, c[0x0][0x1b8] ;  /* 0x00006e0000047a02 */ /* 0x000fc40000000f00 */
[----:B------:R-:W-:Y:S02]  /*0ab0*/  LEA.HI.X.SX32 R55, R0, R9, 0x1, P1 ;  /* 0x0000000900377211 */ /* 0x000fe400008f0eff */
[----:B------:R-:W-:Y:S02]  /*0ac0*/  SHF.R.S32.HI R0, RZ, 0x6, R59 ;  /* 0x00000006ff007819 */ /* 0x000fe4000001143b */
[----:B------:R-:W-:Y:S02]  /*0ad0*/  LOP3.LUT R5, R5, 0x90, RZ, 0xc0, !PT ;  /* 0x0000009005057812 */ /* 0x000fe400078ec0ff */
[----:B------:R-:W-:Y:S02]  /*0ae0*/  LEA R4, R4, R3, 0x3 ;  /* 0x0000000304047211 */ /* 0x000fe400078e18ff */
[----:B------:R-:W-:Y:S02]  /*0af0*/  LEA R52, P2, R3, R10, 0x1 ;  /* 0x0000000a03347211 */ /* 0x000fe400078408ff */
[----:B------:R-:W-:-:S02]  /*0b00*/  SGXT R0, R0, 0x1 ;  /* 0x000000010000781a */ /* 0x000fc40000000200 */
[----:B------:R-:W-:Y:S02]  /*0b10*/  LOP3.LUT R5, R5, 0x10, R60, 0x78, !PT ;  /* 0x0000001005057812 */ /* 0x000fe400078e783c */
[----:B------:R-:W-:Y:S02]  /*0b20*/  LEA R50, P3, R4, R10, 0x1 ;  /* 0x0000000a04327211 */ /* 0x000fe400078608ff */
[----:B------:R-:W-:Y:S01]  /*0b30*/  LEA.HI.X.SX32 R53, R3, R6, 0x1, P2 ;  /* 0x0000000603357211 */ /* 0x000fe200010f0eff */
[----:B------:R-:W-:Y:S01]  /*0b40*/  CS2R R10, SRZ ;  /* 0x00000000000a7805 */ /* 0x000fe2000001ff00 */
[----:B------:R-:W-:Y:S02]  /*0b50*/  LOP3.LUT R3, R0, 0x90, RZ, 0xc0, !PT ;  /* 0x0000009000037812 */ /* 0x000fe400078ec0ff */
[----:B------:R-:W-:Y:S02]  /*0b60*/  IADD3 R46, R5, R46, RZ ;  /* 0x0000002e052e7210 */ /* 0x000fe40007ffe0ff */
[----:B------:R-:W-:-:S02]  /*0b70*/  LEA.HI.X.SX32 R57, R2, R9, 0x1, P0 ;  /* 0x0000000902397211 */ /* 0x000fc400000f0eff */
[----:B------:R-:W-:Y:S01]  /*0b80*/  LEA.HI.X.SX32 R51, R4, R6, 0x1, P3 ;  /* 0x0000000604337211 */ /* 0x000fe200018f0eff */
[----:B------:R-:W-:Y:S01]  /*0b90*/  CS2R R8, SRZ ;  /* 0x0000000000087805 */ /* 0x000fe2000001ff00 */
[----:B------:R-:W-:Y:S01]  /*0ba0*/  LEA R48, R7, R48, 0x7 ;  /* 0x0000003007307211 */ /* 0x000fe200078e38ff */
[----:B------:R-:W-:Y:S01]  /*0bb0*/  CS2R R4, SRZ ;  /* 0x0000000000047805 */ /* 0x000fe2000001ff00 */
[----:B------:R-:W-:Y:S02]  /*0bc0*/  MOV R38, 0xff800000 ;  /* 0xff80000000267802 */ /* 0x000fe40000000f00 */
[----:B------:R-:W-:Y:S02]  /*0bd0*/  MOV R2, RZ ;  /* 0x000000ff00027202 */ /* 0x000fe40000000f00 */
[----:B------:R-:W-:Y:S02]  /*0be0*/  MOV R44, 0x3f800000 ;  /* 0x3f800000002c7802 */ /* 0x000fe40000000f00 */
[----:B------:R-:W-:-:S02]  /*0bf0*/  MOV R43, 0x3f800000 ;  /* 0x3f800000002b7802 */ /* 0x000fc40000000f00 */
[----:B------:R-:W-:Y:S02]  /*0c00*/  MOV R41, 0x3f800000 ;  /* 0x3f80000000297802 */ /* 0x000fe40000000f00 */
[----:B------:R-:W-:Y:S02]  /*0c10*/  MOV R37, 0xff800000 ;  /* 0xff80000000257802 */ /* 0x000fe40000000f00 */
[----:B------:R-:W-:Y:S02]  /*0c20*/  MOV R40, 0xff800000 ;  /* 0xff80000000287802 */ /* 0x000fe40000000f00 */
[----:B------:R-:W-:Y:S02]  /*0c30*/  MOV R6, 0xff800000 ;  /* 0xff80000000067802 */ /* 0x000fe40000000f00 */
[----:B------:R-:W-:Y:S02]  /*0c40*/  LOP3.LUT R3, R3, 0x7e, R60, 0x78, !PT ;  /* 0x0000007e03037812 */ /* 0x000fe400078e783c */
.L_x_1:
[----:B------:R-:W-:-:S04]  /*0c50*/  IMAD.WIDE R16, R5, 0x2, R56 ;  /* 0x0000000205107825 */ /* 0x000fc800078e0238 */
[----:B------:R-:W-:Y:S01]  /*0c60*/  IMAD.WIDE R18, R5, 0x2, R54 ;  /* 0x0000000205127825 */ /* 0x000fe200078e0236 */
[----:B------:R-:W2:Y:S04]  /*0c70*/  LDG.E.U16 R0, [R16.64] ;  /* 0x0000000410007981 */ /* 0x000ea8000c1e1500 */
[----:B------:R-:W3:Y:S04]  /*0c80*/  LDG.E.U16 R36, [R18.64] ;  /* 0x0000000412247981 */ /* 0x000ee8000c1e1500 */
[----:B------:R-:W-:Y:S06]  /*0c90*/  BAR.SYNC.DEFER_BLOCKING 0x0 ;  /* 0x0000000000007b1d */ /* 0x000fec0000010000 */
[----:B--2---:R-:W-:Y:S04]  /*0ca0*/  STS.U16 [R3+0x1000], R0 ;  /* 0x0010000003007388 */ /* 0x004fe80000000400 */
[----:B---3--:R-:W-:Y:S04]  /*0cb0*/  STS.U16 [R3+0x1100], R36 ;  /* 0x0011002403007388 */ /* 0x008fe80000000400 */
[----:B------:R-:W-:Y:S06]  /*0cc0*/  BAR.SYNC.DEFER_BLOCKING 0x0 ;  /* 0x0000000000007b1d */ /* 0x000fec0000010000 */
[----:B------:R-:W-:Y:S04]  /*0cd0*/  LDSM.16.MT88.4 R24, [R48] ;  /* 0x000000003018783b */ /* 0x000fe80000004200 */
[----:B------:R-:W0:Y:S02]  /*0ce0*/  LDSM.16.M88.4 R20, [R46+0x1000] ;  /* 0x001000002e14783b */ /* 0x000e240000000200 */
[C---:B0-----:R-:W-:Y:S08]  /*0cf0*/  HMMA.16816.F32 R16, R24.reuse, R20, RZ ;  /* 0x000000141810723c */ /* 0x041ff000000018ff */
[----:B------:R-:W-:Y:S11]  /*0d00*/  HMMA.16816.F32 R24, R24, R22, RZ ;  /* 0x000000161818723c */ /* 0x000ff600000018ff */
[----:B------:R-:W-:Y:S05]  /*0d10*/  @!UPT UIADD3 URZ, URZ, URZ, URZ ;  /* 0x0000003f3f3ff290 */ /* 0x000fea000fffe03f */
[----:B------:R-:W-:Y:S02]  /*0d20*/  FMUL R7, R16, c[0x0][0x188] ;  /* 0x0000620010077a20 */ /* 0x000fe40000400000 */
[----:B------:R-:W-:-:S05]  /*0d30*/  FMUL R42, R17, c[0x0][0x188] ;  /* 0x00006200112a7a20 */ /* 0x000fca0000400000 */
[----:B------:R-:W-:Y:S01]  /*0d40*/  FMNMX R42, R7, R42, !PT ;  /* 0x0000002a072a7209 */ /* 0x000fe20007800000 */
[----:B------:R-:W-:Y:S02]  /*0d50*/  FMUL R7, R24, c[0x0][0x188] ;  /* 0x0000620018077a20 */ /* 0x000fe40000400000 */
[----:B------:R-:W-:-:S03]  /*0d60*/  FMUL R0, R25, c[0x0][0x188] ;  /* 0x0000620019007a20 */ /* 0x000fc60000400000 */
[----:B------:R-:W-:-:S04]  /*0d70*/  FMNMX R7, R7, R42, !PT ;  /* 0x0000002a07077209 */ /* 0x000fc80007800000 */
[----:B------:R-:W-:-:S05]  /*0d80*/  FMNMX R7, R0, R7, !PT ;  /* 0x0000000700077209 */ /* 0x000fca0007800000 */
[----:B------:R-:W0:Y:S02]  /*0d90*/  SHFL.BFLY PT, R0, R7, 0x2, 0x1f ;  /* 0x0c401f0007007f89 */ /* 0x000e2400000e0000 */
[----:B0-----:R-:W-:-:S05]  /*0da0*/  FMNMX R36, R7, R0, !PT ;  /* 0x0000000007247209 */ /* 0x001fca0007800000 */
[----:B------:R-:W0:Y:S02]  /*0db0*/  SHFL.BFLY PT, R39, R36, 0x1, 0x1f ;  /* 0x0c201f0024277f89 */ /* 0x000e2400000e0000 */
[----:B0-----:R-:W-:-:S04]  /*0dc0*/  FMNMX R39, R36, R39, !PT ;  /* 0x0000002724277209 */ /* 0x001fc80007800000 */
[----:B------:R-:W-:-:S05]  /*0dd0*/  FMNMX R0, R39, R38, !PT ;  /* 0x0000002627007209 */ /* 0x000fca0007800000 */
[--C-:B------:R-:W-:Y:S02]  /*0de0*/  FFMA R16, R16, c[0x0][0x188], -R0.reuse ;  /* 0x0000620010107a23 */ /* 0x100fe40000000800 */
[--C-:B------:R-:W-:Y:S02]  /*0df0*/  FFMA R17, R17, c[0x0][0x188], -R0.reuse ;  /* 0x0000620011117a23 */ /* 0x100fe40000000800 */
[----:B------:R-:W-:Y:S02]  /*0e00*/  FMUL R16, R16, 1.4426950216293334961 ;  /* 0x3fb8aa3b10107820 */ /* 0x000fe40000400000 */
[----:B------:R-:W-:Y:S02]  /*0e10*/  FMUL R47, R17, 1.4426950216293334961 ;  /* 0x3fb8aa3b112f7820 */ /* 0x000fe40000400000 */
[--C-:B------:R-:W-:Y:S02]  /*0e20*/  FFMA R17, R24, c[0x0][0x188], -R0.reuse ;  /* 0x0000620018117a23 */ /* 0x100fe40000000800 */
[----:B------:R-:W-:Y:S01]  /*0e30*/  MUFU.EX2 R16, R16 ;  /* 0x0000001000107308 */ /* 0x000fe20000000800 */
[----:B------:R-:W-:-:S02]  /*0e40*/  FFMA R25, R25, c[0x0][0x188], -R0 ;  /* 0x0000620019197a23 */ /* 0x000fc40000000800 */
[----:B------:R-:W-:Y:S02]  /*0e50*/  FMUL R17, R17, 1.4426950216293334961 ;  /* 0x3fb8aa3b11117820 */ /* 0x000fe40000400000 */
[----:B------:R-:W-:-:S03]  /*0e60*/  FMUL R25, R25, 1.4426950216293334961 ;  /* 0x3fb8aa3b19197820 */ /* 0x000fc60000400000 */
[----:B------:R-:W0:Y:S08]  /*0e70*/  MUFU.EX2 R24, R47 ;  /* 0x0000002f00187308 */ /* 0x000e300000000800 */
[----:B------:R-:W1:Y:S08]  /*0e80*/  MUFU.EX2 R39, R17 ;  /* 0x0000001100277308 */ /* 0x000e700000000800 */
[----:B------:R-:W2:Y:S01]  /*0e90*/  MUFU.EX2 R58, R25 ;  /* 0x00000019003a7308 */ /* 0x000ea20000000800 */
[----:B0-----:R-:W-:Y:S01]  /*0ea0*/  FADD R36, R16, R24 ;  /* 0x0000001810247221 */ /* 0x001fe20000000000 */
[----:B------:R-:W-:-:S03]  /*0eb0*/  F2FP.PACK_AB R16, R24, R16 ;  /* 0x000000101810723e */ /* 0x000fc600000000ff */
[----:B-1----:R-:W-:Y:S02]  /*0ec0*/  FADD R7, R39, R36 ;  /* 0x0000002427077221 */ /* 0x002fe40000000000 */
[----:B------:R-:W-:Y:S02]  /*0ed0*/  FADD R36, -R0, R38 ;  /* 0x0000002600247221 */ /* 0x000fe40000000100 */
[----:B------:R-:W-:Y:S02]  /*0ee0*/  FMUL R38, R19, c[0x0][0x188] ;  /* 0x0000620013267a20 */ /* 0x000fe40000400000 */
[----:B------:R-:W-:Y:S02]  /*0ef0*/  FMUL R36, R36, 1.4426950216293334961 ;  /* 0x3fb8aa3b24247820 */ /* 0x000fe40000400000 */
[----:B--2---:R-:W-:-:S04]  /*0f00*/  FADD R42, R58, R7 ;  /* 0x000000073a2a7221 */ /* 0x004fc80000000000 */
[----:B------:R-:W0:Y:S01]  /*0f10*/  MUFU.EX2 R36, R36 ;  /* 0x0000002400247308 */ /* 0x000e220000000800 */
[----:B------:R-:W1:Y:S02]  /*0f20*/  SHFL.BFLY PT, R7, R42, 0x2, 0x1f ;  /* 0x0c401f002a077f89 */ /* 0x000e6400000e0000 */
[----:B-1----:R-:W-:-:S05]  /*0f30*/  FADD R42, R42, R7 ;  /* 0x000000072a2a7221 */ /* 0x002fca0000000000 */
[----:B------:R-:W1:Y:S02]  /*0f40*/  SHFL.BFLY PT, R7, R42, 0x1, 0x1f ;  /* 0x0c201f002a077f89 */ /* 0x000e6400000e0000 */
[----:B-1----:R-:W-:-:S04]  /*0f50*/  FADD R7, R42, R7 ;  /* 0x000000072a077221 */ /* 0x002fc80000000000 */
[----:B0-----:R-:W-:Y:S02]  /*0f60*/  FFMA R45, R36, R45, R7 ;  /* 0x0000002d242d7223 */ /* 0x001fe40000000007 */
[----:B------:R-:W-:-:S05]  /*0f70*/  FMUL R7, R18, c[0x0][0x188] ;  /* 0x0000620012077a20 */ /* 0x000fca0000400000 */
[----:B------:R-:W-:Y:S01]  /*0f80*/  FMNMX R38, R7, R38, !PT ;  /* 0x0000002607267209 */ /* 0x000fe20007800000 */
[----:B------:R-:W-:-:S05]  /*0f90*/  FMUL R7, R26, c[0x0][0x188] ;  /* 0x000062001a077a20 */ /* 0x000fca0000400000 */
[----:B------:R-:W-:Y:S01]  /*0fa0*/  FMNMX R38, R7, R38, !PT ;  /* 0x0000002607267209 */ /* 0x000fe20007800000 */
[----:B------:R-:W-:-:S05]  /*0fb0*/  FMUL R7, R27, c[0x0][0x188] ;  /* 0x000062001b077a20 */ /* 0x000fca0000400000 */
        /* <DEDUP_REMOVED lines=11> */
[----:B------:R-:W-:Y:S01]  /*1070*/  FFMA R27, R27, c[0x0][0x188], -R7 ;  /* 0x000062001b1b7a23 */ /* 0x000fe20000000807 */
[----:B------:R-:W-:Y:S01]  /*1080*/  MUFU.EX2 R17, R17 ;  /* 0x0000001100117308 */ /* 0x000fe20000000800 */
[----:B------:R-:W-:-:S02]  /*1090*/  FMUL R26, R26, 1.4426950216293334961 ;  /* 0x3fb8aa3b1a1a7820 */ /* 0x000fc40000400000 */
[----:B------:R-:W-:Y:S02]  /*10a0*/  FMUL R19, R27, 1.4426950216293334961 ;  /* 0x3fb8aa3b1b137820 */ /* 0x000fe40000400000 */
[----:B------:R-:W-:-:S03]  /*10b0*/  FADD R24, -R7, R37 ;  /* 0x0000002507187221 */ /* 0x000fc60000000100 */
[----:B------:R-:W0:Y:S01]  /*10c0*/  MUFU.EX2 R42, R42 ;  /* 0x0000002a002a7308 */ /* 0x000e220000000800 */
[----:B------:R-:W-:-:S07]  /*10d0*/  FMUL R27, R24, 1.4426950216293334961 ;  /* 0x3fb8aa3b181b7820 */ /* 0x000fce0000400000 */
[----:B------:R-:W1:Y:S08]  /*10e0*/  MUFU.EX2 R47, R26 ;  /* 0x0000001a002f7308 */ /* 0x000e700000000800 */
[----:B------:R-:W2:Y:S01]  /*10f0*/  MUFU.EX2 R19, R19 ;  /* 0x0000001300137308 */ /* 0x000ea20000000800 */
[----:B0-----:R-:W-:-:S04]  /*1100*/  FADD R18, R17, R42 ;  /* 0x0000002a11127221 */ /* 0x001fc80000000000 */
[----:B-1----:R-:W-:-:S03]  /*1110*/  FADD R18, R47, R18 ;  /* 0x000000122f127221 */ /* 0x002fc60000000000 */
[----:B------:R-:W0:Y:S01]  /*1120*/  MUFU.EX2 R27, R27 ;  /* 0x0000001b001b7308 */ /* 0x000e220000000800 */
[----:B--2---:R-:W-:-:S05]  /*1130*/  FADD R38, R19, R18 ;  /* 0x0000001213267221 */ /* 0x004fca0000000000 */
[----:B------:R-:W1:Y:S02]  /*1140*/  SHFL.BFLY PT, R25, R38, 0x2, 0x1f ;  /* 0x0c401f0026197f89 */ /* 0x000e6400000e0000 */
[----:B-1----:R-:W-:Y:S02]  /*1150*/  FADD R38, R38, R25 ;  /* 0x0000001926267221 */ /* 0x002fe40000000000 */
[----:B------:R-:W-:-:S03]  /*1160*/  IMAD.WIDE R24, R2, 0x2, R52 ;  /* 0x0000000202187825 */ /* 0x000fc600078e0234 */
[----:B------:R-:W1:Y:S04]  /*1170*/  SHFL.BFLY PT, R18, R38, 0x1, 0x1f ;  /* 0x0c201f0026127f89 */ /* 0x000e6800000e0000 */
[----:B------:R2:W3:Y:S02]  /*1180*/  LDG.E.U16 R26, [R24.64] ;  /* 0x00000004181a7981 */ /* 0x0004e4000c1e1500 */
[----:B--2---:R-:W-:-:S06]  /*1190*/  IMAD.WIDE R24, R2, 0x2, R50 ;  /* 0x0000000202187825 */ /* 0x004fcc00078e0232 */
[----:B------:R-:W2:Y:S01]  /*11a0*/  LDG.E.U16 R24, [R24.64] ;  /* 0x0000000418187981 */ /* 0x000ea2000c1e1500 */
[----:B-1----:R-:W-:Y:S02]  /*11b0*/  FADD R18, R38, R18 ;  /* 0x0000001226127221 */ /* 0x002fe40000000000 */
[----:B------:R-:W-:Y:S02]  /*11c0*/  FMUL R28, R36, R28 ;  /* 0x0000001c241c7220 */ /* 0x000fe40000400000 */
[----:B0-----:R-:W-:Y:S01]  /*11d0*/  FFMA R44, R27, R44, R18 ;  /* 0x0000002c1b2c7223 */ /* 0x001fe20000000012 */
[----:B------:R-:W-:Y:S01]  /*11e0*/  F2FP.PACK_AB R18, R58, R39 ;  /* 0x000000273a12723e */ /* 0x000fe200000000ff */
[C---:B------:R-:W-:Y:S02]  /*11f0*/  FMUL R29, R36.reuse, R29 ;  /* 0x0000001d241d7220 */ /* 0x040fe40000400000 */
[C---:B------:R-:W-:Y:S02]  /*1200*/  FMUL R32, R36.reuse, R32 ;  /* 0x0000002024207220 */ /* 0x040fe40000400000 */
[----:B------:R-:W-:-:S02]  /*1210*/  FMUL R33, R36, R33 ;  /* 0x0000002124217220 */ /* 0x000fc40000400000 */
[----:B------:R-:W0:Y:S04]  /*1220*/  LDSM.16.MT88.4 R36, [R48+0x80] ;  /* 0x000080003024783b */ /* 0x000e280000004200 */
[----:B------:R-:W-:Y:S01]  /*1230*/  BAR.SYNC.DEFER_BLOCKING 0x0 ;  /* 0x0000000000007b1d */ /* 0x000fe20000010000 */
[C---:B------:R-:W-:Y:S02]  /*1240*/  FMUL R30, R27.reuse, R30 ;  /* 0x0000001e1b1e7220 */ /* 0x040fe40000400000 */
[C---:B------:R-:W-:Y:S02]  /*1250*/  FMUL R31, R27.reuse, R31 ;  /* 0x0000001f1b1f7220 */ /* 0x040fe40000400000 */
[C---:B------:R-:W-:Y:S02]  /*1260*/  FMUL R34, R27.reuse, R34 ;  /* 0x000000221b227220 */ /* 0x040fe40000400000 */
[----:B------:R-:W-:Y:S01]  /*1270*/  FMUL R35, R27, R35 ;  /* 0x000000231b237220 */ /* 0x000fe20000400000 */
[----:B------:R-:W-:-:S02]  /*1280*/  F2FP.PACK_AB R17, R42, R17 ;  /* 0x000000112a11723e */ /* 0x000fc400000000ff */
[----:B------:R-:W-:Y:S01]  /*1290*/  F2FP.PACK_AB R19, R19, R47 ;  /* 0x0000002f1313723e */ /* 0x000fe200000000ff */
[----:B---3--:R-:W-:Y:S04]  /*12a0*/  STS.U16 [R3+0x1000], R26 ;  /* 0x0010001a03007388 */ /* 0x008fe80000000400 */
[----:B--2---:R0:W-:Y:S02]  /*12b0*/  STS.U16 [R3+0x1100], R24 ;  /* 0x0011001803007388 */ /* 0x0041e40000000400 */
[C---:B0-----:R-:W-:Y:S08]  /*12c0*/  HMMA.16816.F32 R24, R36.reuse, R20, RZ ;  /* 0x000000142418723c */ /* 0x041ff000000018ff */
[----:B------:R-:W-:Y:S11]  /*12d0*/  HMMA.16816.F32 R36, R36, R22, RZ ;  /* 0x000000162424723c */ /* 0x000ff600000018ff */
[----:B------:R-:W-:Y:S05]  /*12e0*/  @!UPT UIADD3 URZ, URZ, URZ, URZ ;  /* 0x0000003f3f3ff290 */ /* 0x000fea000fffe03f */
[----:B------:R-:W-:Y:S02]  /*12f0*/  FMUL R20, R24, c[0x0][0x188] ;  /* 0x0000620018147a20 */ /* 0x000fe40000400000 */
        /* <DEDUP_REMOVED lines=9> */
[----:B0-----:R-:W-:Y:S01]  /*1390*/  FMNMX R23, R22, R23, !PT ;  /* 0x0000001716177209 */ /* 0x001fe20007800000 */
[----:B------:R-:W-:-:S03]  /*13a0*/  FMUL R22, R26, c[0x0][0x188] ;  /* 0x000062001a167a20 */ /* 0x000fc60000400000 */
[----:B------:R-:W-:Y:S01]  /*13b0*/  FMNMX R42, R23, R40, !PT ;  /* 0x00000028172a7209 */ /* 0x000fe20007800000 */
[----:B------:R-:W-:-:S05]  /*13c0*/  FMUL R23, R27, c[0x0][0x188] ;  /* 0x000062001b177a20 */ /* 0x000fca0000400000 */
[----:B------:R-:W-:Y:S01]  /*13d0*/  FMNMX R23, R22, R23, !PT ;  /* 0x0000001716177209 */ /* 0x000fe20007800000 */
[----:B------:R-:W-:-:S05]  /*13e0*/  FMUL R22, R38, c[0x0][0x188] ;  /* 0x0000620026167a20 */ /* 0x000fca0000400000 */
[----:B------:R-:W-:Y:S01]  /*13f0*/  FMNMX R23, R22, R23, !PT ;  /* 0x0000001716177209 */ /* 0x000fe20007800000 */
[----:B------:R-:W-:-:S05]  /*1400*/  FMUL R22, R39, c[0x0][0x188] ;  /* 0x0000620027167a20 */ /* 0x000fca0000400000 */
[----:B------:R-:W-:Y:S01]  /*1410*/  FMNMX R23, R22, R23, !PT ;  /* 0x0000001716177209 */ /* 0x000fe20007800000 */
[----:B------:R-:W-:-:S04]  /*1420*/  FFMA R25, R25, c[0x0][0x188], -R42 ;  /* 0x0000620019197a23 */ /* 0x000fc8000000082a */
[----:B------:R-:W0:Y:S01]  /*1430*/  SHFL.BFLY PT, R22, R23, 0x2, 0x1f ;  /* 0x0c401f0017167f89 */ /* 0x000e2200000e0000 */
[----:B------:R-:W-:Y:S02]  /*1440*/  FFMA R24, R24, c[0x0][0x188], -R42 ;  /* 0x0000620018187a23 */ /* 0x000fe4000000082a */
[----:B------:R-:W-:Y:S02]  /*1450*/  FMUL R25, R25, 1.4426950216293334961 ;  /* 0x3fb8aa3b19197820 */ /* 0x000fe40000400000 */
[----:B------:R-:W-:-:S04]  /*1460*/  FMUL R24, R24, 1.4426950216293334961 ;  /* 0x3fb8aa3b18187820 */ /* 0x000fc80000400000 */
[----:B------:R0:W-:Y:S08]  /*1470*/  MUFU.EX2 R20, R24 ;  /* 0x0000001800147308 */ /* 0x0001f00000000800 */
[----:B------:R-:W1:Y:S01]  /*1480*/  MUFU.EX2 R25, R25 ;  /* 0x0000001900197308 */ /* 0x000e620000000800 */
[----:B0-----:R-:W-:Y:S01]  /*1490*/  FMNMX R24, R23, R22, !PT ;  /* 0x0000001617187209 */ /* 0x001fe20007800000 */
[----:B-1----:R-:W-:Y:S01]  /*14a0*/  FADD R21, R20, R25 ;  /* 0x0000001914157221 */ /* 0x002fe20000000000 */
[----:B------:R-:W-:-:S03]  /*14b0*/  F2FP.PACK_AB R20, R25, R20 ;  /* 0x000000141914723e */ /* 0x000fc600000000ff */
[----:B------:R-:W0:Y:S01]  /*14c0*/  SHFL.BFLY PT, R25, R24, 0x1, 0x1f ;  /* 0x0c201f0018197f89 */ /* 0x000e2200000e0000 */
[--C-:B------:R-:W-:Y:S02]  /*14d0*/  FFMA R22, R36, c[0x0][0x188], -R42.reuse ;  /* 0x0000620024167a23 */ /* 0x100fe4000000082a */
[----:B------:R-:W-:Y:S02]  /*14e0*/  FFMA R37, R37, c[0x0][0x188], -R42 ;  /* 0x0000620025257a23 */ /* 0x000fe4000000082a */
[----:B------:R-:W-:Y:S02]  /*14f0*/  FMUL R22, R22, 1.4426950216293334961 ;  /* 0x3fb8aa3b16167820 */ /* 0x000fe40000400000 */
[----:B------:R-:W-:Y:S01]  /*1500*/  FMUL R37, R37, 1.4426950216293334961 ;  /* 0x3fb8aa3b25257820 */ /* 0x000fe20000400000 */
[----:B0-----:R-:W-:-:S04]  /*1510*/  FMNMX R25, R24, R25, !PT ;  /* 0x0000001918197209 */ /* 0x001fc80007800000 */
[----:B------:R-:W-:-:S05]  /*1520*/  FMNMX R36, R25, R6, !PT ;  /* 0x0000000619247209 */ /* 0x000fca0007800000 */
[--C-:B------:R-:W-:Y:S02]  /*1530*/  FFMA R27, R27, c[0x0][0x188], -R36.reuse ;  /* 0x000062001b1b7a23 */ /* 0x100fe40000000824 */
[--C-:B------:R-:W-:Y:S01]  /*1540*/  FFMA R26, R26, c[0x0][0x188], -R36.reuse ;  /* 0x000062001a1a7a23 */ /* 0x100fe20000000824 */
[----:B------:R-:W0:Y:S01]  /*1550*/  MUFU.EX2 R22, R22 ;  /* 0x0000001600167308 */ /* 0x000e220000000800 */
[----:B------:R-:W-:Y:S02]  /*1560*/  FMUL R27, R27, 1.4426950216293334961 ;  /* 0x3fb8aa3b1b1b7820 */ /* 0x000fe40000400000 */
[--C-:B------:R-:W-:Y:S02]  /*1570*/  FFMA R38, R38, c[0x0][0x188], -R36.reuse ;  /* 0x0000620026267a23 */ /* 0x100fe40000000824 */
[----:B------:R-:W-:Y:S02]  /*1580*/  FMUL R47, R26, 1.4426950216293334961 ;  /* 0x3fb8aa3b1a2f7820 */ /* 0x000fe40000400000 */
[----:B------:R-:W-:Y:S01]  /*1590*/  FMUL R25, R38, 1.4426950216293334961 ;  /* 0x3fb8aa3b26197820 */ /* 0x000fe20000400000 */
[----:B------:R-:W1:Y:S01]  /*15a0*/  MUFU.EX2 R23, R37 ;  /* 0x0000002500177308 */ /* 0x000e620000000800 */
[----:B------:R-:W-:-:S07]  /*15b0*/  FFMA R39, R39, c[0x0][0x188], -R36 ;  /* 0x0000620027277a23 */ /* 0x000fce0000000824 */
[----:B------:R-:W-:Y:S01]  /*15c0*/  MUFU.EX2 R24, R47 ;  /* 0x0000002f00187308 */ /* 0x000fe20000000800 */
[----:B------:R-:W-:-:S07]  /*15d0*/  FMUL R39, R39, 1.4426950216293334961 ;  /* 0x3fb8aa3b27277820 */ /* 0x000fce0000400000 */
[----:B------:R-:W2:Y:S01]  /*15e0*/  MUFU.EX2 R27, R27 ;  /* 0x0000001b001b7308 */ /* 0x000ea20000000800 */
[----:B0-----:R-:W-:-:S07]  /*15f0*/  FADD R38, R22, R21 ;  /* 0x0000001516267221 */ /* 0x001fce0000000000 */
[----:B------:R-:W0:Y:S01]  /*1600*/  MUFU.EX2 R25, R25 ;  /* 0x0000001900197308 */ /* 0x000e220000000800 */
[----:B-1----:R-:W-:-:S07]  /*1610*/  FADD R37, R23, R38 ;  /* 0x0000002617257221 */ /* 0x002fce0000000000 */
[----:B------:R-:W1:Y:S01]  /*1620*/  MUFU.EX2 R26, R39 ;  /* 0x00000027001a7308 */ /* 0x000e620000000800 */
[----:B--2---:R-:W-:Y:S01]  /*1630*/  FADD R38, R24, R27 ;  /* 0x0000001b18267221 */ /* 0x004fe20000000000 */
[----:B------:R-:W-:-:S03]  /*1640*/  F2FP.PACK_AB R22, R23, R22 ;  /* 0x000000161716723e */ /* 0x000fc600000000ff */
[----:B0-----:R-:W-:Y:S01]  /*1650*/  FADD R23, R25, R38 ;  /* 0x0000002619177221 */ /* 0x001fe20000000000 */
[----:B------:R-:W-:-:S03]  /*1660*/  F2FP.PACK_AB R21, R27, R24 ;  /* 0x000000181b15723e */ /* 0x000fc600000000ff */
[C---:B-1----:R-:W-:Y:S01]  /*1670*/  FADD R38, R26.reuse, R23 ;  /* 0x000000171a267221 */ /* 0x042fe20000000000 */
[----:B------:R-:W-:Y:S01]  /*1680*/  F2FP.PACK_AB R23, R26, R25 ;  /* 0x000000191a17723e */ /* 0x000fe200000000ff */
[----:B------:R-:W-:Y:S06]  /*1690*/  BAR.SYNC.DEFER_BLOCKING 0x0 ;  /* 0x0000000000007b1d */ /* 0x000fec0000010000 */
[----:B------:R-:W0:Y:S02]  /*16a0*/  LDSM.16.M88.4 R24, [R46+0x1000] ;  /* 0x001000002e18783b */ /* 0x000e240000000200 */
[C---:B0-----:R-:W-:Y:S08]  /*16b0*/  HMMA.16816.F32 R28, R16.reuse, R24, R28 ;  /* 0x00000018101c723c */ /* 0x041ff0000000181c */
[----:B------:R-:W-:Y:S07]  /*16c0*/  HMMA.16816.F32 R32, R16, R26, R32 ;  /* 0x0000001a1020723c */ /* 0x000fee0000001820 */
[----:B------:R-:W-:-:S04]  /*16d0*/  FADD R16, -R42, R40 ;  /* 0x000000282a107221 */ /* 0x000fc80000000100 */
[----:B------:R-:W-:Y:S02]  /*16e0*/  FMUL R19, R16, 1.4426950216293334961 ;  /* 0x3fb8aa3b10137820 */ /* 0x000fe40000400000 */
[----:B------:R-:W-:Y:S01]  /*16f0*/  FADD R16, -R36, R6 ;  /* 0x0000000624107221 */ /* 0x000fe20000000100 */
[----:B------:R-:W0:Y:S03]  /*1700*/  SHFL.BFLY PT, R17, R37, 0x2, 0x1f ;  /* 0x0c401f0025117f89 */ /* 0x000e2600000e0000 */
[----:B------:R-:W-:Y:S01]  /*1710*/  FMUL R16, R16, 1.4426950216293334961 ;  /* 0x3fb8aa3b10107820 */ /* 0x000fe20000400000 */
[----:B------:R-:W1:Y:S01]  /*1720*/  SHFL.BFLY PT, R18, R38, 0x2, 0x1f ;  /* 0x0c401f0026127f89 */ /* 0x000e6200000e0000 */
[----:B------:R-:W2:Y:S08]  /*1730*/  MUFU.EX2 R6, R19 ;  /* 0x0000001300067308 */ /* 0x000eb00000000800 */
[----:B------:R-:W3:Y:S01]  /*1740*/  MUFU.EX2 R16, R16 ;  /* 0x0000001000107308 */ /* 0x000ee20000000800 */
[----:B--2---:R-:W-:-:S02]  /*1750*/  FMUL R8, R6, R8 ;  /* 0x0000000806087220 */ /* 0x004fc40000400000 */
[----:B------:R-:W-:Y:S02]  /*1760*/  FMUL R9, R6, R9 ;  /* 0x0000000906097220 */ /* 0x000fe40000400000 */
[----:B0-----:R-:W-:Y:S02]  /*1770*/  FADD R17, R37, R17 ;  /* 0x0000001125117221 */ /* 0x001fe40000000000 */
[C---:B---3--:R-:W-:Y:S02]  /*1780*/  FMUL R10, R16.reuse, R10 ;  /* 0x0000000a100a7220 */ /* 0x048fe40000400000 */
[----:B------:R-:W-:Y:S02]  /*1790*/  FMUL R11, R16, R11 ;  /* 0x0000000b100b7220 */ /* 0x000fe40000400000 */
[----:B-1----:R-:W-:-:S05]  /*17a0*/  FADD R19, R38, R18 ;  /* 0x0000001226137221 */ /* 0x002fca0000000000 */
[----:B------:R-:W-:Y:S01]  /*17b0*/  HMMA.16816.F32 R8, R20, R24, R8 ;  /* 0x000000181408723c */ /* 0x000fe20000001808 */
[----:B------:R-:W0:Y:S04]  /*17c0*/  SHFL.BFLY PT, R24, R17, 0x1, 0x1f ;  /* 0x0c201f0011187f89 */ /* 0x000e2800000e0000 */
[----:B------:R-:W1:Y:S01]  /*17d0*/  SHFL.BFLY PT, R18, R19, 0x1, 0x1f ;  /* 0x0c201f0013127f89 */ /* 0x000e6200000e0000 */
[----:B------:R-:W-:Y:S01]  /*17e0*/  IADD3 R4, R4, 0x10, RZ ;  /* 0x0000001004047810 */ /* 0x000fe20007ffe0ff */
[----:B------:R-:W-:-:S03]  /*17f0*/  FMUL R12, R6, R12 ;  /* 0x0000000c060c7220 */ /* 0x000fc60000400000 */
[----:B------:R-:W-:Y:S01]  /*1800*/  ISETP.GE.AND P0, PT, R4, c[0x0][0x1d0], PT ;  /* 0x0000740004007a0c */ /* 0x000fe20003f06270 */
[----:B------:R-:W-:Y:S02]  /*1810*/  FMUL R14, R16, R14 ;  /* 0x0000000e100e7220 */ /* 0x000fe40000400000 */
[----:B------:R-:W-:Y:S02]  /*1820*/  FMUL R13, R6, R13 ;  /* 0x0000000d060d7220 */ /* 0x000fe40000400000 */
[----:B------:R-:W-:Y:S01]  /*1830*/  FMUL R15, R16, R15 ;  /* 0x0000000f100f7220 */ /* 0x000fe20000400000 */
[----:B------:R-:W-:-:S06]  /*1840*/  MOV R38, R0 ;  /* 0x0000000000267202 */ /* 0x000fcc0000000f00 */
[----:B------:R-:W-:Y:S01]  /*1850*/  HMMA.16816.F32 R12, R20, R26, R12 ;  /* 0x0000001a140c723c */ /* 0x000fe2000000180c */
[----:B0-----:R-:W-:-:S06]  /*1860*/  FADD R24, R17, R24 ;  /* 0x0000001811187221 */ /* 0x001fcc0000000000 */
[----:B------:R-:W-:Y:S01]  /*1870*/  MOV R20, 0x10 ;  /* 0x0000001000147802 */ /* 0x000fe20000000f00 */
[----:B-1----:R-:W-:Y:S01]  /*1880*/  FADD R18, R19, R18 ;  /* 0x0000001213127221 */ /* 0x002fe20000000000 */
[----:B------:R-:W-:Y:S01]  /*1890*/  MOV R37, R7 ;  /* 0x0000000700257202 */ /* 0x000fe20000000f00 */
[----:B------:R-:W-:Y:S01]  /*18a0*/  FFMA R43, R6, R43, R24 ;  /* 0x0000002b062b7223 */ /* 0x000fe20000000018 */
[----:B------:R-:W-:Y:S01]  /*18b0*/  MOV R40, R42 ;  /* 0x0000002a00287202 */ /* 0x000fe20000000f00 */
[C---:B------:R-:W-:Y:S01]  /*18c0*/  IMAD R2, R20.reuse, c[0x0][0x1b4], R2 ;  /* 0x00006d0014027a24 */ /* 0x040fe200078e0202 */
[----:B------:R-:W-:Y:S01]  /*18d0*/  MOV R6, R36 ;  /* 0x0000002400067202 */ /* 0x000fe20000000f00 */
[----:B------:R-:W-:Y:S02]  /*18e0*/  IMAD R5, R20, c[0x0][0x1a4], R5 ;  /* 0x0000690014057a24 */ /* 0x000fe400078e0205 */
[----:B------:R-:W-:Y:S01]  /*18f0*/  FFMA R41, R16, R41, R18 ;  /* 0x0000002910297223 */ /* 0x000fe20000000012 */
[----:B------:R-:W-:Y:S05]  /*1900*/  @!P0 BRA `(.L_x_1) ;  /* 0xfffff34000008947 */ /* 0x000fea000383ffff */
.L_x_0:
[----:B------:R-:W0:Y:S01]  /*1910*/  S2R R52, SR_CTAID.Y ;  /* 0x0000000000347919 */ /* 0x000e220000002600 */
[C---:B------:R-:W-:Y:S01]  /*1920*/  FMUL R4, R45.reuse, 8388608 ;  /* 0x4b0000002d047820 */ /* 0x040fe20000400000 */
[----:B------:R-:W-:Y:S01]  /*1930*/  FSETP.GEU.AND P3, PT, R45, 1.175494350822287508e-38, PT ;  /* 0x008000002d00780b */ /* 0x000fe20003f6e000 */
[----:B------:R-:W-:Y:S01]  /*1940*/  IMAD R3, R49, c[0x0][0x1c4], RZ ;  /* 0x0000710031037a24 */ /* 0x000fe200078e02ff */
[----:B------:R-:W-:Y:S01]  /*1950*/  SHF.L.U32 R16, R59, 0x5, RZ ;  /* 0x000000053b107819 */ /* 0x000fe200000006ff */
[----:B------:R-:W-:Y:S01]  /*1960*/  FMUL R20, R41, 8388608 ;  /* 0x4b00000029147820 */ /* 0x000fe20000400000 */
[----:B------:R-:W-:Y:S01]  /*1970*/  FSEL R4, R4, R45, !P3 ;  /* 0x0000002d04047208 */ /* 0x000fe20005800000 */
[----:B------:R-:W-:Y:S01]  /*1980*/  BAR.SYNC.DEFER_BLOCKING 0x0 ;  /* 0x0000000000007b1d */ /* 0x000fe20000010000 */
[----:B------:R-:W-:-:S02]  /*1990*/  SHF.L.U32 R2, R59, 0x2, RZ ;  /* 0x000000023b027819 */ /* 0x000fc400000006ff */
[----:B------:R-:W-:Y:S02]  /*19a0*/  IADD3 R19, R4, -0x3f3504f3, RZ ;  /* 0xc0cafb0d04137810 */ /* 0x000fe40007ffe0ff */
[----:B------:R-:W-:Y:S02]  /*19b0*/  LOP3.LUT R25, R16, 0x60, RZ, 0xc0, !PT ;  /* 0x0000006010197812 */ /* 0x000fe400078ec0ff */
[----:B------:R-:W-:Y:S02]  /*19c0*/  LOP3.LUT R19, R19, 0xff800000, RZ, 0xc0, !PT ;  /* 0xff80000013137812 */ /* 0x000fe400078ec0ff */
[----:B------:R-:W-:Y:S02]  /*19d0*/  LOP3.LUT R16, R59, 0xc, RZ, 0xc0, !PT ;  /* 0x0000000c3b107812 */ /* 0x000fe400078ec0ff */
[----:B------:R-:W-:Y:S01]  /*19e0*/  MOV R18, R9 ;  /* 0x0000000900127202 */ /* 0x000fe20000000f00 */
[----:B------:R-:W-:Y:S01]  /*19f0*/  FMUL R9, R44, 8388608 ;  /* 0x4b0000002c097820 */ /* 0x000fe20000400000 */
[----:B------:R-:W-:Y:S01]  /*1a00*/  LOP3.LUT R24, R2, 0x180, RZ, 0xc0, !PT ;  /* 0x0000018002187812 */ /* 0x000fe200078ec0ff */
[----:B------:R-:W1:Y:S01]  /*1a10*/  I2F R37, R19 ;  /* 0x0000001300257306 */ /* 0x000e620000201400 */
[C---:B------:R-:W-:Y:S01]  /*1a20*/  SHF.L.U32 R5, R3.reuse, 0x1, RZ ;  /* 0x0000000103057819 */ /* 0x040fe200000006ff */
[----:B------:R-:W-:Y:S01]  /*1a30*/  IMAD.HI R3, R3, 0x2, RZ ;  /* 0x0000000203037827 */ /* 0x000fe200078e02ff */
[----:B------:R-:W-:-:S02]  /*1a40*/  FSETP.GEU.AND P6, PT, R44, 1.175494350822287508e-38, PT ;  /* 0x008000002c00780b */ /* 0x000fc40003fce000 */
[----:B------:R-:W-:Y:S01]  /*1a50*/  MOV R23, R43 ;  /* 0x0000002b00177202 */ /* 0x000fe20000000f00 */
[----:B0-----:R-:W-:Y:S01]  /*1a60*/  IMAD R6, R52, c[0x0][0x1c0], RZ ;  /* 0x0000700034067a24 */ /* 0x001fe200078e02ff */
[----:B------:R-:W-:Y:S02]  /*1a70*/  LEA R26, R16, R25, 0x8 ;  /* 0x00000019101a7211 */ /* 0x000fe400078e40ff */
[----:B------:R-:W-:Y:S02]  /*1a80*/  SHF.R.S32.HI R25, RZ, 0x4, R59 ;  /* 0x00000004ff197819 */ /* 0x000fe4000001143b */
[C---:B------:R-:W-:Y:S01]  /*1a90*/  SHF.L.U32 R2, R6.reuse, 0x1, RZ ;  /* 0x0000000106027819 */ /* 0x040fe200000006ff */
[----:B------:R-:W-:Y:S01]  /*1aa0*/  IMAD.HI R6, R6, 0x2, RZ ;  /* 0x0000000206067827 */ /* 0x000fe200078e02ff */
[----:B------:R-:W-:Y:S02]  /*1ab0*/  FSETP.GT.AND P2, PT, |R41|, 8.50705917302346158658e+37, PT ;  /* 0x7e8000002900780b */ /* 0x000fe40003f44200 */
[----:B------:R-:W-:-:S02]  /*1ac0*/  MOV R22, R15 ;  /* 0x0000000f00167202 */ /* 0x000fc40000000f00 */
[----:B------:R-:W-:Y:S02]  /*1ad0*/  IADD3 R2, P4, P5, R5, c[0x0][0x178], R2 ;  /* 0x00005e0005027a10 */ /* 0x000fe40007d9e002 */
[----:B------:R-:W-:Y:S02]  /*1ae0*/  FSEL R9, R9, R44, !P6 ;  /* 0x0000002c09097208 */ /* 0x000fe40007000000 */
[----:B------:R-:W-:Y:S01]  /*1af0*/  MOV R17, R8 ;  /* 0x0000000800117202 */ /* 0x000fe20000000f00 */
[----:B------:R-:W-:Y:S01]  /*1b00*/  FMUL R8, R23, 8388608 ;  /* 0x4b00000017087820 */ /* 0x000fe20000400000 */
[C---:B------:R-:W-:Y:S02]  /*1b10*/  LOP3.LUT R5, R59.reuse, 0x70, RZ, 0xc0, !PT ;  /* 0x000000703b057812 */ /* 0x040fe400078ec0ff */
[----:B------:R-:W-:Y:S01]  /*1b20*/  SHF.L.U32 R15, R59, 0x3, RZ ;  /* 0x000000033b0f7819 */ /* 0x000fe200000006ff */
[----:B------:R-:W-:Y:S01]  /*1b30*/  @P2 FMUL R22, R22, 0.25 ;  /* 0x3e80000016162820 */ /* 0x000fe20000400000 */
[----:B------:R-:W-:Y:S01]  /*1b40*/  LEA R24, R61, R24, 0x3 ;  /* 0x000000183d187211 */ /* 0x000fe200078e18ff */
[----:B------:R-:W-:Y:S01]  /*1b50*/  @P2 FMUL R11, R11, 0.25 ;  /* 0x3e8000000b0b2820 */ /* 0x000fe20000400000 */
[----:B------:R-:W-:Y:S01]  /*1b60*/  SGXT R25, R25, 0x1 ;  /* 0x000000011919781a */ /* 0x000fe20000000200 */
[----:B------:R-:W-:Y:S01]  /*1b70*/  @P2 FMUL R10, R10, 0.25 ;  /* 0x3e8000000a0a2820 */ /* 0x000fe20000400000 */
[----:B------:R-:W-:-:S02]  /*1b80*/  MOV R21, R14 ;  /* 0x0000000e00157202 */ /* 0x000fc40000000f00 */
[----:B------:R-:W-:Y:S02]  /*1b90*/  FSETP.GEU.AND P0, PT, R23, 1.175494350822287508e-38, PT ;  /* 0x008000001700780b */ /* 0x000fe40003f0e000 */
[----:B------:R-:W-:Y:S01]  /*1ba0*/  IADD3 R14, R9, -0x3f3504f3, RZ ;  /* 0xc0cafb0d090e7810 */ /* 0x000fe20007ffe0ff */
[----:B------:R-:W-:Y:S01]  /*1bb0*/  @P2 FMUL R21, R21, 0.25 ;  /* 0x3e80000015152820 */ /* 0x000fe20000400000 */
[----:B------:R-:W-:Y:S02]  /*1bc0*/  LOP3.LUT R38, R15, 0x38, RZ, 0xc0, !PT ;  /* 0x000000380f267812 */ /* 0x000fe400078ec0ff */
[----:B------:R-:W-:Y:S02]  /*1bd0*/  LEA R39, R5, R26, 0x3 ;  /* 0x0000001a05277211 */ /* 0x000fe400078e18ff */
[----:B------:R-:W-:Y:S02]  /*1be0*/  FSETP.GEU.AND P1, PT, R41, 1.175494350822287508e-38, PT ;  /* 0x008000002900780b */ /* 0x000fe40003f2e000 */
[----:B------:R-:W-:-:S02]  /*1bf0*/  FSEL R26, RZ, -23, P3 ;  /* 0xc1b80000ff1a7808 */ /* 0x000fc40001800000 */
[----:B------:R-:W-:Y:S02]  /*1c00*/  LOP3.LUT R24, R24, 0x408, R25, 0x78, !PT ;  /* 0x0000040818187812 */ /* 0x000fe400078e7819 */
[----:B------:R-:W-:Y:S01]  /*1c10*/  FSEL R8, R8, R23, !P0 ;  /* 0x0000001708087208 */ /* 0x000fe20004000000 */
[----:B-1----:R-:W-:Y:S01]  /*1c20*/  FFMA.FTZ R37, R37, 1.1920928955078125e-07, R26 ;  /* 0x3400000025257823 */ /* 0x002fe2000001001a */
[----:B------:R-:W-:Y:S02]  /*1c30*/  IADD3.X R3, R3, c[0x0][0x17c], R6, P4, P5 ;  /* 0x00005f0003037a10 */ /* 0x000fe400027ea406 */
[----:B------:R-:W-:Y:S02]  /*1c40*/  FSEL R25, RZ, -23, P0 ;  /* 0xc1b80000ff197808 */ /* 0x000fe40000000000 */
[----:B------:R-:W-:Y:S02]  /*1c50*/  LOP3.LUT R14, R14, 0xff800000, RZ, 0xc0, !PT ;  /* 0xff8000000e0e7812 */ /* 0x000fe400078ec0ff */
[----:B------:R-:W-:-:S02]  /*1c60*/  FSETP.GT.AND P0, PT, |R23|, 8.50705917302346158658e+37, PT ;  /* 0x7e8000001700780b */ /* 0x000fc40003f04200 */
[----:B------:R-:W-:Y:S01]  /*1c70*/  FSETP.GT.AND P5, PT, |R45|, 8.50705917302346158658e+37, PT ;  /* 0x7e8000002d00780b */ /* 0x000fe20003fa4200 */
[----:B------:R-:W0:Y:S01]  /*1c80*/  I2F R43, R14 ;  /* 0x0000000e002b7306 */ /* 0x000e220000201400 */
[----:B------:R-:W-:Y:S02]  /*1c90*/  LEA R38, R5, R38, 0x2 ;  /* 0x0000002605267211 */ /* 0x000fe400078e10ff */
[----:B------:R-:W-:Y:S02]  /*1ca0*/  FSETP.GT.AND P4, PT, |R44|, 8.50705917302346158658e+37, PT ;  /* 0x7e8000002c00780b */ /* 0x000fe40003f84200 */
[----:B------:R-:W-:Y:S02]  /*1cb0*/  FSEL R5, R20, R41, !P1 ;  /* 0x0000002914057208 */ /* 0x000fe40004800000 */
[C---:B------:R-:W-:Y:S01]  /*1cc0*/  FSETP.GEU.AND P3, PT, |R41|.reuse, 1.175494350822287508e-38, PT ;  /* 0x008000002900780b */ /* 0x040fe20003f6e200 */
[----:B------:R-:W-:Y:S01]  /*1cd0*/  @P2 FMUL R41, R41, 0.25 ;  /* 0x3e80000029292820 */ /* 0x000fe20000400000 */
[----:B------:R-:W-:Y:S01]  /*1ce0*/  FSEL R50, RZ, -23, P1 ;  /* 0xc1b80000ff327808 */ /* 0x000fe20000800000 */
[----:B------:R-:W-:Y:S01]  /*1cf0*/  @P0 FMUL R13, R13, 0.25 ;  /* 0x3e8000000d0d0820 */ /* 0x000fe20000400000 */
[----:B------:R-:W-:Y:S01]  /*1d00*/  FSEL R26, RZ, -23, P6 ;  /* 0xc1b80000ff1a7808 */ /* 0x000fe20003000000 */
[----:B------:R-:W-:Y:S01]  /*1d10*/  @P5 FMUL R33, R33, 0.25 ;  /* 0x3e80000021215820 */ /* 0x000fe20000400000 */
[C---:B------:R-:W-:Y:S01]  /*1d20*/  FSETP.GEU.AND P1, PT, |R45|.reuse, 1.175494350822287508e-38, PT ;  /* 0x008000002d00780b */ /* 0x040fe20003f2e200 */
[----:B------:R-:W-:Y:S01]  /*1d30*/  @P5 FMUL R45, R45, 0.25 ;  /* 0x3e8000002d2d5820 */ /* 0x000fe20000400000 */
[C---:B------:R-:W-:Y:S01]  /*1d40*/  FSETP.GEU.AND P2, PT, |R23|.reuse, 1.175494350822287508e-38, PT ;  /* 0x008000001700780b */ /* 0x040fe20003f4e200 */
[----:B------:R-:W-:Y:S01]  /*1d50*/  @P0 FMUL R23, R23, 0.25 ;  /* 0x3e80000017170820 */ /* 0x000fe20000400000 */
[C---:B------:R-:W-:Y:S01]  /*1d60*/  FSETP.GEU.AND P6, PT, |R44|.reuse, 1.175494350822287508e-38, PT ;  /* 0x008000002c00780b */ /* 0x040fe20003fce200 */
[----:B------:R-:W-:Y:S01]  /*1d70*/  @P4 FMUL R44, R44, 0.25 ;  /* 0x3e8000002c2c4820 */ /* 0x000fe20000400000 */
[----:B------:R-:W-:Y:S01]  /*1d80*/  IADD3 R15, R8, -0x3f3504f3, RZ ;  /* 0xc0cafb0d080f7810 */ /* 0x000fe20007ffe0ff */
[----:B------:R-:W-:Y:S01]  /*1d90*/  @!P3 FMUL R41, R41, 16777216 ;  /* 0x4b8000002929b820 */ /* 0x000fe20000400000 */
[----:B------:R-:W-:Y:S01]  /*1da0*/  IADD3 R20, R5, -0x3f3504f3, RZ ;  /* 0xc0cafb0d05147810 */ /* 0x000fe20007ffe0ff */
[----:B0-----:R-:W-:Y:S01]  /*1db0*/  FFMA.FTZ R43, R43, 1.1920928955078125e-07, R26 ;  /* 0x340000002b2b7823 */ /* 0x001fe2000001001a */
[----:B------:R-:W-:Y:S01]  /*1dc0*/  LOP3.LUT R15, R15, 0xff800000, RZ, 0xc0, !PT ;  /* 0xff8000000f0f7812 */ /* 0x000fe200078ec0ff */
[----:B------:R-:W-:Y:S01]  /*1dd0*/  MUFU.RCP R26, R41 ;  /* 0x00000029001a7308 */ /* 0x000fe20000001000 */
[----:B------:R-:W-:Y:S01]  /*1de0*/  LOP3.LUT R20, R20, 0xff800000, RZ, 0xc0, !PT ;  /* 0xff80000014147812 */ /* 0x000fe200078ec0ff */
[----:B------:R-:W-:Y:S01]  /*1df0*/  @!P1 FMUL R45, R45, 16777216 ;  /* 0x4b8000002d2d9820 */ /* 0x000fe20000400000 */
[----:B------:R-:W-:Y:S01]  /*1e00*/  SHF.R.U32.HI R59, RZ, 0x1, R59 ;  /* 0x00000001ff3b7819 */ /* 0x000fe2000001163b */
[----:B------:R-:W-:Y:S01]  /*1e10*/  @!P2 FMUL R23, R23, 16777216 ;  /* 0x4b8000001717a820 */ /* 0x000fe20000400000 */
[----:B------:R-:W-:Y:S01]  /*1e20*/  IADD3 R14, R9, -R14, RZ ;  /* 0x8000000e090e7210 */ /* 0x000fe20007ffe0ff */
[----:B------:R-:W-:Y:S01]  /*1e30*/  @!P6 FMUL R44, R44, 16777216 ;  /* 0x4b8000002c2ce820 */ /* 0x000fe20000400000 */
[----:B------:R-:W-:Y:S01]  /*1e40*/  LOP3.LUT R59, R59, 0x4, RZ, 0xc0, !PT ;  /* 0x000000043b3b7812 */ /* 0x000fe200078ec0ff */
[----:B------:R0:W1:Y:S01]  /*1e50*/  I2F R48, R15 ;  /* 0x0000000f00307306 */ /* 0x0000620000201400 */
[----:B------:R-:W-:Y:S01]  /*1e60*/  @P5 FMUL R32, R32, 0.25 ;  /* 0x3e80000020205820 */ /* 0x000fe20000400000 */
[----:B------:R-:W-:Y:S01]  /*1e70*/  LEA R16, R16, R39, 0x1 ;  /* 0x0000002710107211 */ /* 0x000fe200078e08ff */
[----:B------:R-:W-:Y:S01]  /*1e80*/  @P5 FMUL R29, R29, 0.25 ;  /* 0x3e8000001d1d5820 */ /* 0x000fe20000400000 */
[----:B------:R-:W-:Y:S01]  /*1e90*/  IADD3 R6, R59, R38, RZ ;  /* 0x000000263b067210 */ /* 0x000fe20007ffe0ff */
[----:B------:R-:W-:Y:S01]  /*1ea0*/  @P0 FMUL R12, R12, 0.25 ;  /* 0x3e8000000c0c0820 */ /* 0x000fe20000400000 */
[----:B------:R-:W-:Y:S01]  /*1eb0*/  LOP3.LUT R60, R60, 0xf8, RZ, 0xc0, !PT ;  /* 0x000000f83c3c7812 */ /* 0x000fe200078ec0ff */
[----:B------:R-:W-:Y:S01]  /*1ec0*/  @P4 FMUL R31, R31, 0.25 ;  /* 0x3e8000001f1f4820 */ /* 0x000fe20000400000 */
[----:B------:R2:W3:Y:S01]  /*1ed0*/  I2F R27, R20 ;  /* 0x00000014001b7306 */ /* 0x0004e20000201400 */
[----:B------:R-:W-:Y:S01]  /*1ee0*/  @P4 FMUL R30, R30, 0.25 ;  /* 0x3e8000001e1e4820 */ /* 0x000fe20000400000 */
[----:B0-----:R-:W-:Y:S01]  /*1ef0*/  IADD3 R15, R8, -R15, RZ ;  /* 0x8000000f080f7210 */ /* 0x001fe20007ffe0ff */
[----:B------:R-:W-:Y:S01]  /*1f00*/  @P5 FMUL R28, R28, 0.25 ;  /* 0x3e8000001c1c5820 */ /* 0x000fe20000400000 */
[----:B------:R-:W-:Y:S01]  /*1f10*/  ISETP.GE.U32.AND P5, PT, R8, 0x7f800000, PT ;  /* 0x7f8000000800780c */ /* 0x000fe20003fa6070 */
[----:B------:R-:W-:-:S02]  /*1f20*/  @P0 FMUL R18, R18, 0.25 ;  /* 0x3e80000012120820 */ /* 0x000fc40000400000 */
[----:B------:R-:W-:Y:S01]  /*1f30*/  @P0 FMUL R17, R17, 0.25 ;  /* 0x3e80000011110820 */ /* 0x000fe20000400000 */
[----:B------:R-:W0:Y:S01]  /*1f40*/  MUFU.RCP R45, R45 ;  /* 0x0000002d002d7308 */ /* 0x000e220000001000 */
[----:B------:R-:W-:Y:S01]  /*1f50*/  @!P3 FMUL R21, R21, 16777216 ;  /* 0x4b8000001515b820 */ /* 0x000fe20000400000 */
[----:B--2---:R-:W-:Y:S01]  /*1f60*/  IADD3 R20, R5, -R20, RZ ;  /* 0x8000001405147210 */ /* 0x004fe20007ffe0ff */
[----:B------:R-:W-:Y:S01]  /*1f70*/  @P4 FMUL R35, R35, 0.25 ;  /* 0x3e80000023234820 */ /* 0x000fe20000400000 */
[----:B------:R-:W-:Y:S01]  /*1f80*/  ISETP.GE.U32.AND P0, PT, R4, 0x7f800000, PT ;  /* 0x7f8000000400780c */ /* 0x000fe20003f06070 */
[----:B------:R-:W-:Y:S01]  /*1f90*/  @P4 FMUL R34, R34, 0.25 ;  /* 0x3e80000022224820 */ /* 0x000fe20000400000 */
[----:B------:R-:W-:Y:S01]  /*1fa0*/  ISETP.GE.U32.AND P4, PT, R5, 0x7f800000, PT ;  /* 0x7f8000000500780c */ /* 0x000fe20003f86070 */
[----:B------:R-:W-:Y:S01]  /*1fb0*/  @!P3 FMUL R22, R22, 16777216 ;  /* 0x4b8000001616b820 */ /* 0x000fe20000400000 */
[----:B------:R-:W2:Y:S01]  /*1fc0*/  MUFU.RCP R23, R23 ;  /* 0x0000001700177308 */ /* 0x000ea20000001000 */
[----:B------:R-:W-:-:S02]  /*1fd0*/  @!P3 FMUL R11, R11, 16777216 ;  /* 0x4b8000000b0bb820 */ /* 0x000fc40000400000 */
[----:B------:R-:W-:Y:S01]  /*1fe0*/  @!P3 FMUL R10, R10, 16777216 ;  /* 0x4b8000000a0ab820 */ /* 0x000fe20000400000 */
[----:B------:R-:W-:Y:S01]  /*1ff0*/  FSETP.NEU.AND P3, PT, R4, RZ, PT ;  /* 0x000000ff0400720b */ /* 0x000fe20003f6d000 */
[----:B------:R-:W-:Y:S02]  /*2000*/  @!P1 FMUL R33, R33, 16777216 ;  /* 0x4b80000021219820 */ /* 0x000fe40000400000 */
[----:B------:R-:W-:Y:S01]  /*2010*/  @!P1 FMUL R32, R32, 16777216 ;  /* 0x4b80000020209820 */ /* 0x000fe20000400000 */
[----:B------:R-:W4:Y:S01]  /*2020*/  MUFU.RCP R44, R44 ;  /* 0x0000002c002c7308 */ /* 0x000f220000001000 */
[----:B------:R-:W-:Y:S02]  /*2030*/  @!P1 FMUL R29, R29, 16777216 ;  /* 0x4b8000001d1d9820 */ /* 0x000fe40000400000 */
[----:B------:R-:W-:Y:S02]  /*2040*/  @!P2 FMUL R13, R13, 16777216 ;  /* 0x4b8000000d0da820 */ /* 0x000fe40000400000 */
[----:B------:R-:W-:-:S02]  /*2050*/  @!P2 FMUL R12, R12, 16777216 ;  /* 0x4b8000000c0ca820 */ /* 0x000fc40000400000 */
[----:B------:R-:W-:Y:S02]  /*2060*/  @!P6 FMUL R31, R31, 16777216 ;  /* 0x4b8000001f1fe820 */ /* 0x000fe40000400000 */
[----:B------:R-:W-:Y:S02]  /*2070*/  @!P6 FMUL R30, R30, 16777216 ;  /* 0x4b8000001e1ee820 */ /* 0x000fe40000400000 */
[----:B------:R-:W-:Y:S01]  /*2080*/  @!P1 FMUL R28, R28, 16777216 ;  /* 0x4b8000001c1c9820 */ /* 0x000fe20000400000 */
[----:B------:R-:W-:Y:S01]  /*2090*/  ISETP.GE.U32.AND P1, PT, R9, 0x7f800000, PT ;  /* 0x7f8000000900780c */ /* 0x000fe20003f26070 */
[----:B------:R-:W-:Y:S02]  /*20a0*/  @!P2 FMUL R18, R18, 16777216 ;  /* 0x4b8000001212a820 */ /* 0x000fe40000400000 */
[----:B------:R-:W-:Y:S01]  /*20b0*/  @!P2 FMUL R17, R17, 16777216 ;  /* 0x4b8000001111a820 */ /* 0x000fe20000400000 */
[----:B------:R-:W-:Y:S01]  /*20c0*/  FSETP.NEU.AND P2, PT, R9, RZ, PT ;  /* 0x000000ff0900720b */ /* 0x000fe20003f4d000 */
[----:B-1----:R-:W-:-:S02]  /*20d0*/  FFMA.FTZ R48, R48, 1.1920928955078125e-07, R25 ;  /* 0x3400000030307823 */ /* 0x002fc40000010019 */
[----:B------:R-:W-:Y:S02]  /*20e0*/  FMUL R38, R26, R21 ;  /* 0x000000151a267220 */ /* 0x000fe40000400000 */
[----:B------:R-:W-:Y:S02]  /*20f0*/  @!P6 FMUL R35, R35, 16777216 ;  /* 0x4b8000002323e820 */ /* 0x000fe40000400000 */
[----:B------:R-:W-:Y:S02]  /*2100*/  @!P6 FMUL R34, R34, 16777216 ;  /* 0x4b8000002222e820 */ /* 0x000fe40000400000 */
[C---:B------:R-:W-:Y:S02]  /*2110*/  FMUL R25, R26.reuse, R22 ;  /* 0x000000161a197220 */ /* 0x040fe40000400000 */
[----:B------:R-:W-:Y:S02]  /*2120*/  FMUL R21, R26, R11 ;  /* 0x0000000b1a157220 */ /* 0x000fe40000400000 */
[----:B---3--:R-:W-:-:S02]  /*2130*/  FFMA.FTZ R50, R27, 1.1920928955078125e-07, R50 ;  /* 0x340000001b327823 */ /* 0x008fc40000010032 */
[----:B------:R-:W-:Y:S02]  /*2140*/  FMUL R26, R26, R10 ;  /* 0x0000000a1a1a7220 */ /* 0x000fe40000400000 */
[C---:B0-----:R-:W-:Y:S02]  /*2150*/  FMUL R33, R45.reuse, R33 ;  /* 0x000000212d217220 */ /* 0x041fe40000400000 */
[C---:B------:R-:W-:Y:S02]  /*2160*/  FMUL R32, R45.reuse, R32 ;  /* 0x000000202d207220 */ /* 0x040fe40000400000 */
[----:B------:R-:W-:Y:S01]  /*2170*/  FMUL R22, R45, R29 ;  /* 0x0000001d2d167220 */ /* 0x000fe20000400000 */
[----:B------:R-:W-:Y:S01]  /*2180*/  MOV R29, 0x3dc6b27f ;  /* 0x3dc6b27f001d7802 */ /* 0x000fe20000000f00 */
[C---:B--2---:R-:W-:Y:S02]  /*2190*/  FMUL R13, R23.reuse, R13 ;  /* 0x0000000d170d7220 */ /* 0x044fe40000400000 */
[----:B------:R-:W-:-:S02]  /*21a0*/  FMUL R12, R23, R12 ;  /* 0x0000000c170c7220 */ /* 0x000fc40000400000 */
[C---:B----4-:R-:W-:Y:S02]  /*21b0*/  FMUL R10, R44.reuse, R31 ;  /* 0x0000001f2c0a7220 */ /* 0x050fe40000400000 */
[----:B------:R-:W-:Y:S01]  /*21c0*/  FMUL R27, R44, R30 ;  /* 0x0000001e2c1b7220 */ /* 0x000fe20000400000 */
[----:B------:R-:W-:Y:S01]  /*21d0*/  F2FP.PACK_AB R13, R13, R12 ;  /* 0x0000000c0d0d723e */ /* 0x000fe200000000ff */
[----:B------:R-:W-:Y:S02]  /*21e0*/  FMUL R45, R45, R28 ;  /* 0x0000001c2d2d7220 */ /* 0x000fe40000400000 */
[C---:B------:R-:W-:Y:S01]  /*21f0*/  FMUL R18, R23.reuse, R18 ;  /* 0x0000001217127220 */ /* 0x040fe20000400000 */
[----:B------:R-:W-:Y:S01]  /*2200*/  F2FP.PACK_AB R10, R10, R27 ;  /* 0x0000001b0a0a723e */ /* 0x000fe200000000ff */
[----:B------:R-:W-:Y:S01]  /*2210*/  FMUL R17, R23, R17 ;  /* 0x0000001117117220 */ /* 0x000fe20000400000 */
[----:B------:R-:W-:Y:S01]  /*2220*/  F2FP.PACK_AB R23, R33, R32 ;  /* 0x000000202117723e */ /* 0x000fe200000000ff */
[----:B------:R-:W-:Y:S01]  /*2230*/  FMUL R11, R44, R35 ;  /* 0x000000232c0b7220 */ /* 0x000fe20000400000 */
[----:B------:R-:W-:Y:S01]  /*2240*/  F2FP.PACK_AB R22, R22, R45 ;  /* 0x0000002d1616723e */ /* 0x000fe200000000ff */
[----:B------:R-:W-:Y:S01]  /*2250*/  FMUL R34, R44, R34 ;  /* 0x000000222c227220 */ /* 0x000fe20000400000 */
[----:B------:R-:W-:Y:S01]  /*2260*/  F2FP.PACK_AB R12, R18, R17 ;  /* 0x00000011120c723e */ /* 0x000fe200000000ff */
[----:B------:R-:W-:Y:S01]  /*2270*/  FADD R14, R14, -1 ;  /* 0xbf8000000e0e7421 */ /* 0x000fe20000000000 */
[----:B------:R-:W-:Y:S01]  /*2280*/  LOP3.LUT R27, R24, 0x10, RZ, 0x3c, !PT ;  /* 0x00000010181b7812 */ /* 0x000fe200078e3cff */
[----:B------:R-:W-:Y:S01]  /*2290*/  STS.64 [R24], R22 ;  /* 0x0000001618007388 */ /* 0x000fe20000000a00 */
[----:B------:R-:W-:-:S02]  /*22a0*/  F2FP.PACK_AB R11, R11, R34 ;  /* 0x000000220b0b723e */ /* 0x000fc400000000ff */
[----:B------:R-:W-:Y:S01]  /*22b0*/  IADD3 R17, R4, -R19, RZ ;  /* 0x8000001304117210 */ /* 0x000fe20007ffe0ff */
[----:B------:R0:W-:Y:S01]  /*22c0*/  STS.64 [R24+0x200], R12 ;  /* 0x0002000c18007388 */ /* 0x0001e20000000a00 */
[----:B------:R-:W-:Y:S02]  /*22d0*/  F2FP.PACK_AB R19, R25, R38 ;  /* 0x000000261913723e */ /* 0x000fe400000000ff */
[----:B------:R-:W-:Y:S01]  /*22e0*/  F2FP.PACK_AB R18, R21, R26 ;  /* 0x0000001a1512723e */ /* 0x000fe200000000ff */
[----:B------:R1:W-:Y:S01]  /*22f0*/  STS.64 [R27+0x800], R10 ;  /* 0x0008000a1b007388 */ /* 0x0003e20000000a00 */
[----:B------:R-:W-:-:S03]  /*2300*/  FADD R17, R17, -1 ;  /* 0xbf80000011117421 */ /* 0x000fc60000000000 */
[----:B------:R-:W-:Y:S01]  /*2310*/  STS.64 [R27+0xa00], R18 ;  /* 0x000a00121b007388 */ /* 0x000fe20000000a00 */
[CC--:B------:R-:W-:Y:S02]  /*2320*/  FFMA.FTZ R28, R17.reuse, R29.reuse, -0.16845393180847167969 ;  /* 0xbe2c7f30111c7423 */ /* 0x0c0fe4000001001d */
[-C--:B0-----:R-:W-:Y:S02]  /*2330*/  FFMA.FTZ R13, R14, R29.reuse, -0.16845393180847167969 ;  /* 0xbe2c7f300e0d7423 */ /* 0x081fe4000001001d */
[----:B------:R-:W-:Y:S02]  /*2340*/  FFMA.FTZ R28, R17, R28, 0.1716887056827545166 ;  /* 0x3e2fcf2a111c7423 */ /* 0x000fe4000001001c */
[----:B-1----:R-:W-:Y:S02]  /*2350*/  FADD R11, R15, -1 ;  /* 0xbf8000000f0b7421 */ /* 0x002fe40000000000 */
[----:B------:R-:W-:Y:S01]  /*2360*/  FADD R10, R20, -1 ;  /* 0xbf800000140a7421 */ /* 0x000fe20000000000 */
[----:B------:R-:W-:Y:S01]  /*2370*/  LOP3.LUT R20, R16, 0x18, RZ, 0x3c, !PT ;  /* 0x0000001810147812 */ /* 0x000fe200078e3cff */
[-C--:B------:R-:W-:Y:S01]  /*2380*/  FFMA.FTZ R12, R11, R29.reuse, -0.16845393180847167969 ;  /* 0xbe2c7f300b0c7423 */ /* 0x080fe2000001001d */
[----:B------:R-:W-:Y:S01]  /*2390*/  BAR.SYNC.DEFER_BLOCKING 0x0 ;  /* 0x0000000000007b1d */ /* 0x000fe20000010000 */
[----:B------:R-:W-:-:S02]  /*23a0*/  FFMA.FTZ R15, R10, R29, -0.16845393180847167969 ;  /* 0xbe2c7f300a0f7423 */ /* 0x000fc4000001001d */
[----:B------:R-:W-:Y:S02]  /*23b0*/  FFMA.FTZ R13, R14, R13, 0.1716887056827545166 ;  /* 0x3e2fcf2a0e0d7423 */ /* 0x000fe4000001000d */
[C---:B------:R-:W-:Y:S02]  /*23c0*/  FFMA.FTZ R12, R11.reuse, R12, 0.1716887056827545166 ;  /* 0x3e2fcf2a0b0c7423 */ /* 0x040fe4000001000c */
[----:B------:R-:W-:Y:S02]  /*23d0*/  FFMA.FTZ R15, R10, R15, 0.1716887056827545166 ;  /* 0x3e2fcf2a0a0f7423 */ /* 0x000fe4000001000f */
[----:B------:R-:W-:Y:S02]  /*23e0*/  FFMA.FTZ R13, R14, R13, -0.17900948226451873779 ;  /* 0xbe374e430e0d7423 */ /* 0x000fe4000001000d */
[----:B------:R-:W-:Y:S02]  /*23f0*/  FFMA.FTZ R12, R11, R12, -0.17900948226451873779 ;  /* 0xbe374e430b0c7423 */ /* 0x000fe4000001000c */
[----:B------:R-:W-:-:S02]  /*2400*/  FFMA.FTZ R28, R17, R28, -0.17900948226451873779 ;  /* 0xbe374e43111c7423 */ /* 0x000fc4000001001c */
[----:B------:R-:W-:Y:S02]  /*2410*/  FFMA.FTZ R15, R10, R15, -0.17900948226451873779 ;  /* 0xbe374e430a0f7423 */ /* 0x000fe4000001000f */
[----:B------:R-:W-:Y:S02]  /*2420*/  FFMA.FTZ R13, R14, R13, 0.20512372255325317383 ;  /* 0x3e520bf40e0d7423 */ /* 0x000fe4000001000d */
[----:B------:R-:W-:Y:S02]  /*2430*/  FFMA.FTZ R12, R11, R12, 0.20512372255325317383 ;  /* 0x3e520bf40b0c7423 */ /* 0x000fe4000001000c */
[----:B------:R-:W-:Y:S02]  /*2440*/  FFMA.FTZ R28, R17, R28, 0.20512372255325317383 ;  /* 0x3e520bf4111c7423 */ /* 0x000fe4000001001c */
[----:B------:R-:W-:Y:S01]  /*2450*/  FFMA.FTZ R15, R10, R15, 0.20512372255325317383 ;  /* 0x3e520bf40a0f7423 */ /* 0x000fe2000001000f */
[----:B------:R-:W-:Y:S01]  /*2460*/  LDS.64 R20, [R20] ;  /* 0x0000000014147984 */ /* 0x000fe20000000a00 */
[----:B------:R-:W-:-:S02]  /*2470*/  FFMA.FTZ R13, R14, R13, -0.24046532809734344482 ;  /* 0xbe763c8b0e0d7423 */ /* 0x000fc4000001000d */
[----:B------:R-:W-:Y:S02]  /*2480*/  FFMA.FTZ R12, R11, R12, -0.24046532809734344482 ;  /* 0xbe763c8b0b0c7423 */ /* 0x000fe4000001000c */
[----:B------:R-:W-:Y:S02]  /*2490*/  FFMA.FTZ R28, R17, R28, -0.24046532809734344482 ;  /* 0xbe763c8b111c7423 */ /* 0x000fe4000001001c */
[----:B------:R-:W-:Y:S02]  /*24a0*/  FFMA.FTZ R15, R10, R15, -0.24046532809734344482 ;  /* 0xbe763c8b0a0f7423 */ /* 0x000fe4000001000f */
[----:B------:R-:W-:Y:S02]  /*24b0*/  FFMA.FTZ R13, R14, R13, 0.28857114911079406738 ;  /* 0x3e93bf990e0d7423 */ /* 0x000fe4000001000d */
[----:B------:R-:W-:Y:S02]  /*24c0*/  FFMA.FTZ R12, R11, R12, 0.28857114911079406738 ;  /* 0x3e93bf990b0c7423 */ /* 0x000fe4000001000c */
[----:B------:R-:W-:-:S02]  /*24d0*/  FFMA.FTZ R28, R17, R28, 0.28857114911079406738 ;  /* 0x3e93bf99111c7423 */ /* 0x000fc4000001001c */
[----:B------:R-:W-:Y:S02]  /*24e0*/  FFMA.FTZ R15, R10, R15, 0.28857114911079406738 ;  /* 0x3e93bf990a0f7423 */ /* 0x000fe4000001000f */
[----:B------:R-:W-:Y:S02]  /*24f0*/  FFMA.FTZ R13, R14, R13, -0.36067417263984680176 ;  /* 0xbeb8aa490e0d7423 */ /* 0x000fe4000001000d */
[----:B------:R-:W-:Y:S02]  /*2500*/  FFMA.FTZ R12, R11, R12, -0.36067417263984680176 ;  /* 0xbeb8aa490b0c7423 */ /* 0x000fe4000001000c */
[----:B------:R-:W-:Y:S02]  /*2510*/  FFMA.FTZ R28, R17, R28, -0.36067417263984680176 ;  /* 0xbeb8aa49111c7423 */ /* 0x000fe4000001001c */
[----:B------:R-:W-:Y:S02]  /*2520*/  FFMA.FTZ R15, R10, R15, -0.36067417263984680176 ;  /* 0xbeb8aa490a0f7423 */ /* 0x000fe4000001000f */
[----:B------:R-:W-:-:S02]  /*2530*/  FFMA.FTZ R13, R14, R13, 0.48089820146560668945 ;  /* 0x3ef6384a0e0d7423 */ /* 0x000fc4000001000d */
[----:B------:R-:W-:Y:S02]  /*2540*/  FFMA.FTZ R12, R11, R12, 0.48089820146560668945 ;  /* 0x3ef6384a0b0c7423 */ /* 0x000fe4000001000c */
[----:B------:R-:W-:Y:S02]  /*2550*/  FFMA.FTZ R28, R17, R28, 0.48089820146560668945 ;  /* 0x3ef6384a111c7423 */ /* 0x000fe4000001001c */
[----:B------:R-:W-:Y:S02]  /*2560*/  FFMA.FTZ R15, R10, R15, 0.48089820146560668945 ;  /* 0x3ef6384a0a0f7423 */ /* 0x000fe4000001000f */
[----:B------:R-:W-:Y:S02]  /*2570*/  FFMA.FTZ R13, R14, R13, -0.72134751081466674805 ;  /* 0xbf38aa3b0e0d7423 */ /* 0x000fe4000001000d */
[----:B------:R-:W-:Y:S02]  /*2580*/  FFMA.FTZ R12, R11, R12, -0.72134751081466674805 ;  /* 0xbf38aa3b0b0c7423 */ /* 0x000fe4000001000c */
[----:B------:R-:W-:-:S02]  /*2590*/  FFMA.FTZ R28, R17, R28, -0.72134751081466674805 ;  /* 0xbf38aa3b111c7423 */ /* 0x000fc4000001001c */
[----:B------:R-:W-:Y:S02]  /*25a0*/  FFMA.FTZ R15, R10, R15, -0.72134751081466674805 ;  /* 0xbf38aa3b0a0f7423 */ /* 0x000fe4000001000f */
[----:B------:R-:W-:Y:S02]  /*25b0*/  FMUL R13, R14, R13 ;  /* 0x0000000d0e0d7220 */ /* 0x000fe40000400000 */
[----:B------:R-:W-:Y:S02]  /*25c0*/  FMUL R12, R11, R12 ;  /* 0x0000000c0b0c7220 */ /* 0x000fe40000400000 */
[----:B------:R-:W-:Y:S02]  /*25d0*/  FMUL R28, R17, R28 ;  /* 0x0000001c111c7220 */ /* 0x000fe40000400000 */
[----:B------:R-:W-:Y:S02]  /*25e0*/  FMUL R15, R10, R15 ;  /* 0x0000000f0a0f7220 */ /* 0x000fe40000400000 */
[----:B------:R-:W-:-:S02]  /*25f0*/  FMUL R13, R14, R13 ;  /* 0x0000000d0e0d7220 */ /* 0x000fc40000400000 */
[----:B------:R-:W-:Y:S02]  /*2600*/  FMUL R12, R11, R12 ;  /* 0x0000000c0b0c7220 */ /* 0x000fe40000400000 */
[----:B------:R-:W-:Y:S02]  /*2610*/  FMUL R28, R17, R28 ;  /* 0x0000001c111c7220 */ /* 0x000fe40000400000 */
[----:B------:R-:W-:Y:S02]  /*2620*/  FMUL R15, R10, R15 ;  /* 0x0000000f0a0f7220 */ /* 0x000fe40000400000 */
[----:B------:R-:W-:Y:S01]  /*2630*/  FFMA.FTZ R14, R14, 1.4426950216293334961, R13 ;  /* 0x3fb8aa3b0e0e7823 */ /* 0x000fe2000001000d */
[----:B------:R-:W-:Y:S01]  /*2640*/  @P0 MOV R13, 0x7f800000 ;  /* 0x7f800000000d0802 */ /* 0x000fe20000000f00 */
[----:B------:R-:W-:Y:S02]  /*2650*/  FFMA.FTZ R11, R11, 1.4426950216293334961, R12 ;  /* 0x3fb8aa3b0b0b7823 */ /* 0x000fe4000001000c */
[----:B------:R-:W-:-:S02]  /*2660*/  FFMA.FTZ R28, R17, 1.4426950216293334961, R28 ;  /* 0x3fb8aa3b111c7823 */ /* 0x000fc4000001001c */
[----:B------:R-:W-:Y:S01]  /*2670*/  FFMA.FTZ R15, R10, 1.4426950216293334961, R15 ;  /* 0x3fb8aa3b0a0f7823 */ /* 0x000fe2000001000f */
[----:B------:R-:W-:Y:S01]  /*2680*/  @P1 MOV R10, 0x7f800000 ;  /* 0x7f800000000a1802 */ /* 0x000fe20000000f00 */
[----:B------:R-:W-:Y:S01]  /*2690*/  FADD R48, R48, R11 ;  /* 0x0000000b30307221 */ /* 0x000fe20000000000 */
[----:B------:R-:W-:Y:S01]  /*26a0*/  @P5 MOV R11, 0x7f800000 ;  /* 0x7f800000000b5802 */ /* 0x000fe20000000f00 */
[----:B------:R-:W-:Y:S01]  /*26b0*/  FADD R37, R37, R28 ;  /* 0x0000001c25257221 */ /* 0x000fe20000000000 */
[----:B------:R-:W-:Y:S01]  /*26c0*/  MOV R28, c[0x0][0x1c8] ;  /* 0x00007200001c7a02 */ /* 0x000fe20000000f00 */
[----:B------:R-:W-:Y:S01]  /*26d0*/  @P0 FFMA.FTZ R37, R4, R13, +INF ;  /* 0x7f80000004250423 */ /* 0x000fe2000001000d */
[----:B------:R-:W-:Y:S01]  /*26e0*/  @P4 MOV R4, 0x7f800000 ;  /* 0x7f80000000044802 */ /* 0x000fe20000000f00 */
[----:B------:R-:W-:Y:S01]  /*26f0*/  FADD R43, R43, R14 ;  /* 0x0000000e2b2b7221 */ /* 0x000fe20000000000 */
[----:B------:R-:W-:Y:S01]  /*2700*/  FSETP.NEU.AND P0, PT, R5, RZ, PT ;  /* 0x000000ff0500720b */ /* 0x000fe20003f0d000 */
[----:B------:R-:W-:Y:S01]  /*2710*/  @P1 FFMA.FTZ R43, R9, R10, +INF ;  /* 0x7f800000092b1423 */ /* 0x000fe2000001000a */
[C---:B------:R-:W-:Y:S01]  /*2720*/  FSETP.NEU.AND P1, PT, R8.reuse, RZ, PT ;  /* 0x000000ff0800720b */ /* 0x040fe20003f2d000 */
[----:B------:R-:W-:Y:S01]  /*2730*/  @P5 FFMA.FTZ R48, R8, R11, +INF ;  /* 0x7f80000008305423 */ /* 0x000fe2000001000b */
[----:B------:R-:W-:Y:S01]  /*2740*/  LOP3.LUT R8, R16, 0x8, RZ, 0x3c, !PT ;  /* 0x0000000810087812 */ /* 0x000fe200078e3cff */
[----:B------:R-:W-:Y:S01]  /*2750*/  FADD R50, R50, R15 ;  /* 0x0000000f32327221 */ /* 0x000fe20000000000 */
[----:B------:R-:W-:Y:S01]  /*2760*/  LOP3.LUT R14, R16, 0x10, RZ, 0x3c, !PT ;  /* 0x00000010100e7812 */ /* 0x000fe200078e3cff */
[----:B------:R-:W-:Y:S01]  /*2770*/  @P4 FFMA.FTZ R50, R5, R4, +INF ;  /* 0x7f80000005324423 */ /* 0x000fe20000010004 */
[C---:B------:R-:W-:Y:S01]  /*2780*/  SHF.L.U32 R13, R28.reuse, 0x1, RZ ;  /* 0x000000011c0d7819 */ /* 0x040fe200000006ff */
[----:B------:R0:W1:Y:S01]  /*2790*/  LDS.64 R4, [R16] ;  /* 0x0000000010047984 */ /* 0x0000620000000a00 */
[C---:B------:R-:W-:Y:S01]  /*27a0*/  IMAD R25, R28.reuse, 0x6, RZ ;  /* 0x000000061c197824 */ /* 0x040fe200078e02ff */
[CC--:B------:R-:W-:Y:S01]  /*27b0*/  LEA R12, P5, R28.reuse, R2.reuse, 0x2 ;  /* 0x000000021c0c7211 */ /* 0x0c0fe200078a10ff */
[C---:B------:R-:W-:Y:S01]  /*27c0*/  IMAD R17, R28.reuse, 0x3, RZ ;  /* 0x000000031c117824 */ /* 0x040fe200078e02ff */
[----:B------:R-:W2:Y:S01]  /*27d0*/  LDS.64 R8, [R8] ;  /* 0x0000000008087984 */ /* 0x000ea20000000a00 */
[C---:B------:R-:W-:Y:S01]  /*27e0*/  IMAD R33, R28.reuse, 0xa, RZ ;  /* 0x0000000a1c217824 */ /* 0x040fe200078e02ff */
[-C--:B------:R-:W-:Y:S01]  /*27f0*/  IADD3 R10, P4, R13, R2.reuse, RZ ;  /* 0x000000020d0a7210 */ /* 0x080fe20007f9e0ff */
[C---:B------:R-:W-:Y:S01]  /*2800*/  IMAD R39, R28.reuse, 0xc, RZ ;  /* 0x0000000c1c277824 */ /* 0x040fe200078e02ff */
[----:B------:R-:W3:Y:S01]  /*2810*/  LDS.64 R14, [R14] ;  /* 0x000000000e0e7984 */ /* 0x000ee20000000a00 */
[-C--:B0-----:R-:W-:Y:S01]  /*2820*/  IADD3 R16, P6, R25, R2.reuse, RZ ;  /* 0x0000000219107210 */ /* 0x081fe20007fde0ff */
[C---:B------:R-:W-:Y:S01]  /*2830*/  IMAD R23, R28.reuse, 0x5, RZ ;  /* 0x000000051c177824 */ /* 0x040fe200078e02ff */
[CC--:B------:R-:W-:Y:S01]  /*2840*/  LEA.HI.X.SX32 R11, R28.reuse, R3.reuse, 0x1, P4 ;  /* 0x000000031c0b7211 */ /* 0x0c0fe200020f0eff */
[C---:B------:R-:W-:Y:S01]  /*2850*/  IMAD R45, R28.reuse, 0xe, RZ ;  /* 0x0000000e1c2d7824 */ /* 0x040fe200078e02ff */
[-C--:B------:R-:W-:Y:S01]  /*2860*/  LEA.HI.X.SX32 R13, R13, R3.reuse, 0x1, P5 ;  /* 0x000000030d0d7211 */ /* 0x080fe200028f0eff */
[C---:B------:R-:W-:Y:S01]  /*2870*/  IMAD R30, R28.reuse, 0x12, RZ ;  /* 0x000000121c1e7824 */ /* 0x040fe200078e02ff */
[-C--:B------:R-:W-:Y:S01]  /*2880*/  LEA.HI.X.SX32 R17, R17, R3.reuse, 0x1, P6 ;  /* 0x0000000311117211 */ /* 0x080fe200030f0eff */
[C---:B------:R-:W-:Y:S01]  /*2890*/  IMAD R27, R28.reuse, 0x7, RZ ;  /* 0x000000071c1b7824 */ /* 0x040fe200078e02ff */
[C---:B------:R-:W-:Y:S01]  /*28a0*/  SHF.L.U32 R19, R28.reuse, 0x2, RZ ;  /* 0x000000021c137819 */ /* 0x040fe200000006ff */
[C---:B------:R-:W-:Y:S01]  /*28b0*/  IMAD R31, R28.reuse, 0x9, RZ ;  /* 0x000000091c1f7824 */ /* 0x040fe200078e02ff */
[CC--:B------:R-:W-:Y:S01]  /*28c0*/  LEA R18, P4, R28.reuse, R2.reuse, 0x3 ;  /* 0x000000021c127211 */ /* 0x0c0fe200078818ff */
[C---:B------:R-:W-:Y:S01]  /*28d0*/  IMAD R61, R28.reuse, 0x14, RZ ;  /* 0x000000141c3d7824 */ /* 0x040fe200078e02ff */
[-C--:B------:R-:W-:Y:S01]  /*28e0*/  IADD3 R22, P5, R33, R2.reuse, RZ ;  /* 0x0000000221167210 */ /* 0x080fe20007fbe0ff */
[C---:B------:R-:W-:Y:S01]  /*28f0*/  IMAD R35, R28.reuse, 0xb, RZ ;  /* 0x0000000b1c237824 */ /* 0x040fe200078e02ff */
[-C--:B------:R-:W-:Y:S01]  /*2900*/  IADD3 R24, P6, R39, R2.reuse, RZ ;  /* 0x0000000227187210 */ /* 0x080fe20007fde0ff */
[C---:B------:R-:W-:Y:S01]  /*2910*/  IMAD R59, R28.reuse, 0x16, RZ ;  /* 0x000000161c3b7824 */ /* 0x040fe200078e02ff */
[C---:B------:R-:W-:Y:S01]  /*2920*/  SHF.L.U32 R29, R28.reuse, 0x3, RZ ;  /* 0x000000031c1d7819 */ /* 0x040fe200000006ff */
[C---:B------:R-:W-:Y:S01]  /*2930*/  IMAD R57, R28.reuse, 0x18, RZ ;  /* 0x000000181c397824 */ /* 0x040fe200078e02ff */
[-C--:B------:R-:W-:Y:S01]  /*2940*/  LEA.HI.X.SX32 R19, R19, R3.reuse, 0x1, P4 ;  /* 0x0000000313137211 */ /* 0x080fe200020f0eff */
[C---:B------:R-:W-:Y:S01]  /*2950*/  IMAD R41, R28.reuse, 0xd, RZ ;  /* 0x0000000d1c297824 */ /* 0x040fe200078e02ff */
[-C--:B------:R-:W-:Y:S01]  /*2960*/  LEA.HI.X.SX32 R23, R23, R3.reuse, 0x1, P5 ;  /* 0x0000000317177211 */ /* 0x080fe200028f0eff */
[C---:B------:R-:W-:Y:S01]  /*2970*/  IMAD R55, R28.reuse, 0x1a, RZ ;  /* 0x0000001a1c377824 */ /* 0x040fe200078e02ff */
[----:B------:R-:W-:Y:S01]  /*2980*/  LEA.HI.X.SX32 R25, R25, R3, 0x1, P6 ;  /* 0x0000000319197211 */ /* 0x000fe200030f0eff */
[C---:B------:R-:W-:Y:S01]  /*2990*/  IMAD R53, R28.reuse, 0x1c, RZ ;  /* 0x0000001c1c357824 */ /* 0x040fe200078e02ff */
[-C--:B------:R-:W-:Y:S01]  /*29a0*/  IADD3 R26, P4, R45, R2.reuse, RZ ;  /* 0x000000022d1a7210 */ /* 0x080fe20007f9e0ff */
[----:B------:R-:W-:Y:S01]  /*29b0*/  IMAD R47, R28, 0xf, RZ ;  /* 0x0000000f1c2f7824 */ /* 0x000fe200078e02ff */
[-C--:B------:R-:W-:Y:S01]  /*29c0*/  IADD3 R30, P6, R30, R2.reuse, RZ ;  /* 0x000000021e1e7210 */ /* 0x080fe20007fde0ff */
[C---:B------:R-:W-:Y:S01]  /*29d0*/  IMAD R51, R28.reuse, 0x1e, RZ ;  /* 0x0000001e1c337824 */ /* 0x040fe200078e02ff */
[----:B------:R-:W-:-:S02]  /*29e0*/  LEA R28, P5, R28, R2, 0x4 ;  /* 0x000000021c1c7211 */ /* 0x000fc400078a20ff */
[-C--:B------:R-:W-:Y:S01]  /*29f0*/  LEA.HI.X.SX32 R27, R27, R3.reuse, 0x1, P4 ;  /* 0x000000031b1b7211 */ /* 0x080fe200020f0eff */
[----:B-1----:R2:W-:Y:S01]  /*2a00*/  STG.E.U16 [R2.64], R4 ;  /* 0x0000000402007986 */ /* 0x0025e2000c101504 */
[-C--:B------:R-:W-:Y:S02]  /*2a10*/  LEA.HI.X.SX32 R29, R29, R3.reuse, 0x1, P5 ;  /* 0x000000031d1d7211 */ /* 0x080fe400028f0eff */
[----:B------:R-:W-:Y:S02]  /*2a20*/  LEA.HI.X.SX32 R31, R31, R3, 0x1, P6 ;  /* 0x000000031f1f7211 */ /* 0x000fe400030f0eff */
[-C--:B------:R-:W-:Y:S02]  /*2a30*/  IADD3 R32, P4, R61, R2.reuse, RZ ;  /* 0x000000023d207210 */ /* 0x080fe40007f9e0ff */
[-C--:B------:R-:W-:Y:S02]  /*2a40*/  IADD3 R34, P5, R59, R2.reuse, RZ ;  /* 0x000000023b227210 */ /* 0x080fe40007fbe0ff */
[----:B------:R-:W-:-:S02]  /*2a50*/  IADD3 R38, P6, R57, R2, RZ ;  /* 0x0000000239267210 */ /* 0x000fc40007fde0ff */
[-C--:B------:R-:W-:Y:S02]  /*2a60*/  LEA.HI.X.SX32 R33, R33, R3.reuse, 0x1, P4 ;  /* 0x0000000321217211 */ /* 0x080fe400020f0eff */
[-C--:B------:R-:W-:Y:S02]  /*2a70*/  LEA.HI.X.SX32 R35, R35, R3.reuse, 0x1, P5 ;  /* 0x0000000323237211 */ /* 0x080fe400028f0eff */
[----:B------:R-:W-:Y:S02]  /*2a80*/  LEA.HI.X.SX32 R39, R39, R3, 0x1, P6 ;  /* 0x0000000327277211 */ /* 0x000fe400030f0eff */
[-C--:B------:R-:W-:Y:S02]  /*2a90*/  IADD3 R40, P4, R55, R2.reuse, RZ ;  /* 0x0000000237287210 */ /* 0x080fe40007f9e0ff */
[-C--:B------:R-:W-:Y:S02]  /*2aa0*/  IADD3 R44, P5, R53, R2.reuse, RZ ;  /* 0x00000002352c7210 */ /* 0x080fe40007fbe0ff */
[----:B------:R-:W-:-:S02]  /*2ab0*/  IADD3 R46, P6, R51, R2, RZ ;  /* 0x00000002332e7210 */ /* 0x000fc40007fde0ff */
[----:B------:R-:W-:Y:S02]  /*2ac0*/  PRMT R51, R4, 0x7632, R51 ;  /* 0x0000763204337816 */ /* 0x000fe40000000033 */
[-C--:B------:R-:W-:Y:S02]  /*2ad0*/  LEA.HI.X.SX32 R41, R41, R3.reuse, 0x1, P4 ;  /* 0x0000000329297211 */ /* 0x080fe400020f0eff */
[-C--:B------:R-:W-:Y:S01]  /*2ae0*/  LEA.HI.X.SX32 R45, R45, R3.reuse, 0x1, P5 ;  /* 0x000000032d2d7211 */ /* 0x080fe200028f0eff */
[----:B------:R3:W-:Y:S01]  /*2af0*/  STG.E.U16 [R10.64], R51 ;  /* 0x000000330a007986 */ /* 0x0007e2000c101504 */
[----:B------:R-:W-:Y:S02]  /*2b00*/  LEA.HI.X.SX32 R47, R47, R3, 0x1, P6 ;  /* 0x000000032f2f7211 */ /* 0x000fe400030f0eff */
[----:B--2---:R-:W-:Y:S01]  /*2b10*/  PRMT R3, R8, 0x7632, R3 ;  /* 0x0000763208037816 */ /* 0x004fe20000000003 */
[----:B------:R0:W-:Y:S01]  /*2b20*/  STG.E.U16 [R12.64], R8 ;  /* 0x000000080c007986 */ /* 0x0001e2000c101504 */
[----:B------:R-:W-:-:S02]  /*2b30*/  PRMT R4, R9, 0x7632, R4 ;  /* 0x0000763209047816 */ /* 0x000fc40000000004 */
[----:B------:R-:W-:Y:S01]  /*2b40*/  FSEL R37, R37, -INF , P3 ;  /* 0xff80000025257808 */ /* 0x000fe20001800000 */
[----:B------:R1:W-:Y:S01]  /*2b50*/  STG.E.U16 [R16.64], R3 ;  /* 0x0000000310007986 */ /* 0x0003e2000c101504 */
[----:B------:R-:W-:Y:S02]  /*2b60*/  FSEL R2, R43, -INF , P2 ;  /* 0xff8000002b027808 */ /* 0x000fe40001000000 */
[----:B---3--:R-:W-:Y:S01]  /*2b70*/  PRMT R11, R14, 0x7632, R11 ;  /* 0x000076320e0b7816 */ /* 0x008fe2000000000b */
[----:B------:R-:W-:Y:S01]  /*2b80*/  STG.E.U16 [R18.64], R14 ;  /* 0x0000000e12007986 */ /* 0x000fe2000c101504 */
[----:B------:R-:W-:Y:S02]  /*2b90*/  PRMT R10, R15, 0x7632, R10 ;  /* 0x000076320f0a7816 */ /* 0x000fe4000000000a */
[----:B0-----:R-:W-:Y:S01]  /*2ba0*/  PRMT R13, R20, 0x7632, R13 ;  /* 0x00007632140d7816 */ /* 0x001fe2000000000d */
[----:B------:R0:W-:Y:S01]  /*2bb0*/  STG.E.U16 [R22.64], R11 ;  /* 0x0000000b16007986 */ /* 0x0001e2000c101504 */
[----:B------:R-:W-:Y:S01]  /*2bc0*/  FFMA R8, R37, 0.69314718246459960938, R0 ;  /* 0x3f31721825087823 */ /* 0x000fe20000000000 */
[----:B-1----:R-:W-:-:S02]  /*2bd0*/  PRMT R17, R5, 0x7632, R17 ;  /* 0x0000763205117816 */ /* 0x002fc40000000011 */
[----:B------:R-:W-:Y:S01]  /*2be0*/  STG.E.U16 [R24.64], R20 ;  /* 0x0000001418007986 */ /* 0x000fe2000c101504 */
[----:B------:R-:W-:Y:S01]  /*2bf0*/  FSEL R3, R48, -INF , P1 ;  /* 0xff80000030037808 */ /* 0x000fe20000800000 */
[----:B------:R-:W-:Y:S02]  /*2c00*/  IMAD R0, R52, c[0x0][0x1cc], RZ ;  /* 0x0000730034007a24 */ /* 0x000fe400078e02ff */
[----:B------:R-:W-:Y:S04]  /*2c10*/  STG.E.U16 [R26.64], R13 ;  /* 0x0000000d1a007986 */ /* 0x000fe8000c101504 */
[----:B------:R1:W-:Y:S01]  /*2c20*/  STG.E.U16 [R28.64], R5 ;  /* 0x000000051c007986 */ /* 0x0003e2000c101504 */
[----:B0-----:R-:W-:-:S03]  /*2c30*/  PRMT R23, R21, 0x7632, R23 ;  /* 0x0000763215177816 */ /* 0x001fc60000000017 */
[----:B------:R-:W-:Y:S04]  /*2c40*/  STG.E.U16 [R30.64], R17 ;  /* 0x000000111e007986 */ /* 0x000fe8000c101504 */
[----:B------:R0:W-:Y:S04]  /*2c50*/  STG.E.U16 [R32.64], R9 ;  /* 0x0000000920007986 */ /* 0x0001e8000c101504 */
[----:B------:R2:W-:Y:S01]  /*2c60*/  STG.E.U16 [R34.64], R4 ;  /* 0x0000000422007986 */ /* 0x0005e2000c101504 */
[----:B-1----:R-:W-:-:S03]  /*2c70*/  FSEL R5, R50, -INF , P0 ;  /* 0xff80000032057808 */ /* 0x002fc60000000000 */
[----:B------:R-:W-:Y:S02]  /*2c80*/  STG.E.U16 [R38.64], R15 ;  /* 0x0000000f26007986 */ /* 0x000fe4000c101504 */
[----:B------:R-:W-:Y:S02]  /*2c90*/  FFMA R5, R5, 0.69314718246459960938, R36 ;  /* 0x3f31721805057823 */ /* 0x000fe40000000024 */
[----:B------:R-:W-:Y:S01]  /*2ca0*/  STG.E.U16 [R40.64], R10 ;  /* 0x0000000a28007986 */ /* 0x000fe2000c101504 */
[----:B0-----:R-:W-:Y:S01]  /*2cb0*/  FFMA R9, R2, 0.69314718246459960938, R7 ;  /* 0x3f31721802097823 */ /* 0x001fe20000000007 */
[C---:B------:R-:W-:Y:S01]  /*2cc0*/  SHF.L.U32 R2, R0.reuse, 0x2, RZ ;  /* 0x0000000200027819 */ /* 0x040fe200000006ff */
[----:B------:R-:W-:Y:S01]  /*2cd0*/  IMAD.HI R0, R0, 0x4, RZ ;  /* 0x0000000400007827 */ /* 0x000fe200078e02ff */
[----:B------:R-:W-:Y:S03]  /*2ce0*/  STG.E.U16 [R44.64], R21 ;  /* 0x000000152c007986 */ /* 0x000fe6000c101504 */
[----:B--2---:R-:W-:Y:S01]  /*2cf0*/  FFMA R4, R3, 0.69314718246459960938, R42 ;  /* 0x3f31721803047823 */ /* 0x004fe2000000002a */
[----:B------:R-:W-:Y:S01]  /*2d00*/  STG.E.U16 [R46.64], R23 ;  /* 0x000000172e007986 */ /* 0x000fe2000c101504 */
[C---:B------:R-:W-:Y:S01]  /*2d10*/  SHF.L.U32 R3, R49.reuse, 0x2, RZ ;  /* 0x0000000231037819 */ /* 0x040fe200000006ff */
[----:B------:R-:W-:-:S02]  /*2d20*/  IMAD.HI R49, R49, 0x4, RZ ;  /* 0x0000000431317827 */ /* 0x000fc400078e02ff */
[----:B------:R-:W-:Y:S01]  /*2d30*/  BAR.SYNC.DEFER_BLOCKING 0x0 ;  /* 0x0000000000007b1d */ /* 0x000fe20000010000 */
[----:B------:R-:W-:-:S04]  /*2d40*/  IADD3 R2, P0, P1, R3, c[0x0][0x180], R2 ;  /* 0x0000600003027a10 */ /* 0x000fc8000791e002 */
[----:B------:R-:W-:Y:S01]  /*2d50*/  IADD3.X R3, R49, c[0x0][0x184], R0, P0, P1 ;  /* 0x0000610031037a10 */ /* 0x000fe200007e2400 */
[----:B------:R-:W-:Y:S04]  /*2d60*/  STS.64 [R60], R8 ;  /* 0x000000083c007388 */ /* 0x000fe80000000a00 */
[----:B------:R-:W-:Y:S04]  /*2d70*/  STS.64 [R60+0x100], R4 ;  /* 0x000100043c007388 */ /* 0x000fe80000000a00 */
[----:B------:R-:W-:Y:S06]  /*2d80*/  BAR.SYNC.DEFER_BLOCKING 0x0 ;  /* 0x0000000000007b1d */ /* 0x000fec0000010000 */
[----:B------:R-:W0:Y:S04]  /*2d90*/  LDS R7, [R6] ;  /* 0x0000000006077984 */ /* 0x000e280000000800 */
[----:B0-----:R-:W-:Y:S01]  /*2da0*/  STG.E [R2.64], R7 ;  /* 0x0000000702007986 */ /* 0x001fe2000c101904 */
[----:B------:R-:W-:Y:S05]  /*2db0*/  EXIT ;  /* 0x000000000000794d */ /* 0x000fea0003800000 */
.L_x_2:
[----:B------:R-:W-:-:S00]  /*2dc0*/  BRA `(.L_x_2) ;  /* 0xfffffff000007947 */ /* 0x000fc0000383ffff */
[----:B------:R-:W-:-:S00]  /*2dd0*/  NOP ;  /* 0x0000000000007918 */ /* 0x000fc00000000000 */
        /* <DEDUP_REMOVED lines=10> */
.L_x_3:


//--------------------- .nv.global.init           --------------------------
	.section	.nv.global.init,"aw",@progbits
.nv.global.init:
	.type		_$_str,@object
	.size		_$_str,(.L_0 - _$_str)
_$_str:
        /*0000*/ 	.byte	0x5f, 0x5f, 0x43, 0x55, 0x44, 0x41, 0x5f, 0x46, 0x54, 0x5a, 0x00
.L_0:


//--------------------- .nv.shared.attn_fwd       --------------------------
	.section	.nv.shared.attn_fwd,"aw",@nobits
	.sectionflags	@""
	.align	16
